//
// Generated by NVIDIA NVVM Compiler
//
// Compiler Build ID: CL-36424714
// Cuda compilation tools, release 13.0, V13.0.88
// Based on NVVM 20.0.0
//

.version 9.0
.target sm_100
.address_size 64

	// .globl	_Z22imageFilterKernelPartAP6uchar3S0_ii
.extern .func free
(
	.param .b64 free_param_0
)
;
// _ZZ17imageFilterKernelP6uchar3S0_iicE6s_data has been demoted

.visible .entry _Z22imageFilterKernelPartAP6uchar3S0_ii(
	.param .u64 .ptr .align 1 _Z22imageFilterKernelPartAP6uchar3S0_ii_param_0,
	.param .u64 .ptr .align 1 _Z22imageFilterKernelPartAP6uchar3S0_ii_param_1,
	.param .u32 _Z22imageFilterKernelPartAP6uchar3S0_ii_param_2,
	.param .u32 _Z22imageFilterKernelPartAP6uchar3S0_ii_param_3
)
{
	.reg .pred 	%p<50>;
	.reg .b16 	%rs<8>;
	.reg .b32 	%r<193>;
	.reg .b32 	%f<4>;
	.reg .b64 	%rd<16>;

	ld.param.u64 	%rd9, [_Z22imageFilterKernelPartAP6uchar3S0_ii_param_0];
	ld.param.u64 	%rd10, [_Z22imageFilterKernelPartAP6uchar3S0_ii_param_1];
	ld.param.u32 	%r89, [_Z22imageFilterKernelPartAP6uchar3S0_ii_param_2];
	ld.param.u32 	%r90, [_Z22imageFilterKernelPartAP6uchar3S0_ii_param_3];
	mul.lo.s32 	%r1, %r90, %r89;
	cvt.rn.f32.s32 	%f1, %r1;
	div.rn.f32 	%f2, %f1, 0f46400000;
	mul.hi.s32 	%r91, %r1, 715827883;
	shr.u32 	%r92, %r91, 31;
	shr.s32 	%r93, %r91, 11;
	add.s32 	%r94, %r93, %r92;
	cvt.rn.f32.s32 	%f3, %r94;
	setp.gt.f32 	%p1, %f2, %f3;
	selp.u32 	%r95, 1, 0, %p1;
	add.s32 	%r2, %r94, %r95;
	mov.u32 	%r96, %ntid.x;
	mov.u32 	%r97, %ctaid.x;
	mov.u32 	%r98, %tid.x;
	mad.lo.s32 	%r99, %r96, %r97, %r98;
	mul.lo.s32 	%r156, %r2, %r99;
	setp.lt.s32 	%p2, %r2, 1;
	@%p2 bra 	$L__BB0_41;
	cvta.to.global.u64 	%rd11, %rd9;
	neg.s32 	%r155, %r2;
	sub.s32 	%r154, %r156, %r89;
	cvta.to.global.u64 	%rd12, %rd10;
	add.s64 	%rd1, %rd12, 2;
	add.s32 	%r152, %r89, %r156;
	neg.s32 	%r153, %r152;
	mul.wide.s32 	%rd13, %r89, -3;
	add.s64 	%rd2, %rd11, %rd13;
	add.s64 	%rd3, %rd11, 1;
	mul.wide.s32 	%rd14, %r89, 3;
	add.s64 	%rd4, %rd3, %rd14;
$L__BB0_2:
	mul.wide.s32 	%rd5, %r156, 3;
	setp.ge.s32 	%p3, %r156, %r1;
	@%p3 bra 	$L__BB0_40;
	add.s64 	%rd6, %rd2, %rd5;
	setp.eq.s32 	%p4, %r154, 0;
	mov.b32 	%r161, 0;
	mov.u32 	%r162, %r161;
	mov.u32 	%r163, %r161;
	mov.u32 	%r164, %r161;
	@%p4 bra 	$L__BB0_7;
	div.s32 	%r102, %r154, %r89;
	setp.ge.s32 	%p5, %r102, %r90;
	@%p5 bra 	$L__BB0_7;
	setp.lt.s32 	%p6, %r89, 0;
	rem.s32 	%r104, %r156, %r89;
	setp.eq.s32 	%p7, %r104, 1;
	or.pred  	%p8, %p7, %p6;
	mov.u32 	%r162, %r161;
	mov.u32 	%r163, %r161;
	mov.u32 	%r164, %r161;
	@%p8 bra 	$L__BB0_7;
	ld.global.u8 	%r163, [%rd6+-3];
	ld.global.u8 	%r162, [%rd6+-2];
	ld.global.u8 	%r161, [%rd6+-1];
	mov.b32 	%r164, 1;
$L__BB0_7:
	setp.eq.s32 	%p9, %r154, 0;
	@%p9 bra 	$L__BB0_11;
	div.s32 	%r106, %r154, %r89;
	setp.ge.s32 	%p10, %r106, %r90;
	@%p10 bra 	$L__BB0_11;
	setp.lt.s32 	%p11, %r89, 0;
	rem.s32 	%r107, %r156, %r89;
	setp.eq.s32 	%p12, %r107, 0;
	or.pred  	%p13, %p12, %p11;
	@%p13 bra 	$L__BB0_11;
	ld.global.u8 	%r108, [%rd6];
	add.s32 	%r163, %r163, %r108;
	ld.global.u8 	%r109, [%rd6+1];
	add.s32 	%r162, %r162, %r109;
	ld.global.u8 	%r110, [%rd6+2];
	add.s32 	%r161, %r161, %r110;
	add.s32 	%r164, %r164, 1;
$L__BB0_11:
	setp.eq.s32 	%p14, %r154, 0;
	@%p14 bra 	$L__BB0_15;
	div.s32 	%r111, %r154, %r89;
	setp.ge.s32 	%p15, %r111, %r90;
	@%p15 bra 	$L__BB0_15;
	rem.s32 	%r112, %r156, %r89;
	setp.eq.s32 	%p16, %r112, -1;
	add.s32 	%r114, %r112, 1;
	setp.ge.s32 	%p17, %r114, %r89;
	or.pred  	%p18, %p16, %p17;
	@%p18 bra 	$L__BB0_15;
	ld.global.u8 	%r115, [%rd6+3];
	add.s32 	%r163, %r163, %r115;
	ld.global.u8 	%r116, [%rd6+4];
	add.s32 	%r162, %r162, %r116;
	ld.global.u8 	%r117, [%rd6+5];
	add.s32 	%r161, %r161, %r117;
	add.s32 	%r164, %r164, 1;
$L__BB0_15:
	add.s64 	%rd7, %rd3, %rd5;
	setp.eq.s32 	%p19, %r156, 0;
	@%p19 bra 	$L__BB0_19;
	div.s32 	%r118, %r156, %r89;
	setp.ge.s32 	%p20, %r118, %r90;
	@%p20 bra 	$L__BB0_19;
	setp.lt.s32 	%p21, %r89, 0;
	rem.s32 	%r119, %r156, %r89;
	setp.eq.s32 	%p22, %r119, 1;
	or.pred  	%p23, %p22, %p21;
	@%p23 bra 	$L__BB0_19;
	ld.global.u8 	%r120, [%rd7+-4];
	add.s32 	%r163, %r163, %r120;
	ld.global.u8 	%r121, [%rd7+-3];
	add.s32 	%r162, %r162, %r121;
	ld.global.u8 	%r122, [%rd7+-2];
	add.s32 	%r161, %r161, %r122;
	add.s32 	%r164, %r164, 1;
$L__BB0_19:
	setp.eq.s32 	%p24, %r156, 0;
	@%p24 bra 	$L__BB0_23;
	div.s32 	%r123, %r156, %r89;
	setp.ge.s32 	%p25, %r123, %r90;
	@%p25 bra 	$L__BB0_23;
	setp.lt.s32 	%p26, %r89, 0;
	rem.s32 	%r124, %r156, %r89;
	setp.eq.s32 	%p27, %r124, 0;
	or.pred  	%p28, %p27, %p26;
	@%p28 bra 	$L__BB0_23;
	ld.global.u8 	%r125, [%rd7+-1];
	add.s32 	%r163, %r163, %r125;
	ld.global.u8 	%r126, [%rd7];
	add.s32 	%r162, %r162, %r126;
	ld.global.u8 	%r127, [%rd7+1];
	add.s32 	%r161, %r161, %r127;
	add.s32 	%r164, %r164, 1;
$L__BB0_23:
	setp.eq.s32 	%p29, %r156, 0;
	@%p29 bra 	$L__BB0_27;
	div.s32 	%r128, %r156, %r89;
	setp.ge.s32 	%p30, %r128, %r90;
	@%p30 bra 	$L__BB0_27;
	rem.s32 	%r129, %r156, %r89;
	setp.eq.s32 	%p31, %r129, -1;
	add.s32 	%r131, %r129, 1;
	setp.ge.s32 	%p32, %r131, %r89;
	or.pred  	%p33, %p31, %p32;
	@%p33 bra 	$L__BB0_27;
	ld.global.u8 	%r132, [%rd7+2];
	add.s32 	%r163, %r163, %r132;
	ld.global.u8 	%r133, [%rd7+3];
	add.s32 	%r162, %r162, %r133;
	ld.global.u8 	%r134, [%rd7+4];
	add.s32 	%r161, %r161, %r134;
	add.s32 	%r164, %r164, 1;
$L__BB0_27:
	add.s64 	%rd8, %rd4, %rd5;
	setp.eq.s32 	%p34, %r153, 0;
	@%p34 bra 	$L__BB0_31;
	div.s32 	%r135, %r152, %r89;
	setp.ge.s32 	%p35, %r135, %r90;
	@%p35 bra 	$L__BB0_31;
	setp.lt.s32 	%p36, %r89, 0;
	rem.s32 	%r136, %r156, %r89;
	setp.eq.s32 	%p37, %r136, 1;
	or.pred  	%p38, %p37, %p36;
	@%p38 bra 	$L__BB0_31;
	ld.global.u8 	%r137, [%rd8+-4];
	add.s32 	%r163, %r163, %r137;
	ld.global.u8 	%r138, [%rd8+-3];
	add.s32 	%r162, %r162, %r138;
	ld.global.u8 	%r139, [%rd8+-2];
	add.s32 	%r161, %r161, %r139;
	add.s32 	%r164, %r164, 1;
$L__BB0_31:
	setp.eq.s32 	%p39, %r153, 0;
	@%p39 bra 	$L__BB0_35;
	div.s32 	%r140, %r152, %r89;
	setp.ge.s32 	%p40, %r140, %r90;
	@%p40 bra 	$L__BB0_35;
	setp.lt.s32 	%p41, %r89, 0;
	rem.s32 	%r141, %r156, %r89;
	setp.eq.s32 	%p42, %r141, 0;
	or.pred  	%p43, %p42, %p41;
	@%p43 bra 	$L__BB0_35;
	ld.global.u8 	%r142, [%rd8+-1];
	add.s32 	%r163, %r163, %r142;
	ld.global.u8 	%r143, [%rd8];
	add.s32 	%r162, %r162, %r143;
	ld.global.u8 	%r144, [%rd8+1];
	add.s32 	%r161, %r161, %r144;
	add.s32 	%r164, %r164, 1;
$L__BB0_35:
	setp.eq.s32 	%p44, %r153, 0;
	@%p44 bra 	$L__BB0_39;
	div.s32 	%r145, %r152, %r89;
	setp.ge.s32 	%p45, %r145, %r90;
	@%p45 bra 	$L__BB0_39;
	rem.s32 	%r146, %r156, %r89;
	setp.eq.s32 	%p46, %r146, -1;
	add.s32 	%r148, %r146, 1;
	setp.ge.s32 	%p47, %r148, %r89;
	or.pred  	%p48, %p46, %p47;
	@%p48 bra 	$L__BB0_39;
	ld.global.u8 	%r149, [%rd8+2];
	add.s32 	%r163, %r163, %r149;
	ld.global.u8 	%r150, [%rd8+3];
	add.s32 	%r162, %r162, %r150;
	ld.global.u8 	%r151, [%rd8+4];
	add.s32 	%r161, %r161, %r151;
	add.s32 	%r164, %r164, 1;
$L__BB0_39:
	add.s64 	%rd15, %rd1, %rd5;
	cvt.u16.u32 	%rs1, %r163;
	cvt.u16.u32 	%rs2, %r164;
	div.u16 	%rs3, %rs1, %rs2;
	st.global.u8 	[%rd15+-2], %rs3;
	cvt.u16.u32 	%rs4, %r162;
	div.u16 	%rs5, %rs4, %rs2;
	st.global.u8 	[%rd15+-1], %rs5;
	cvt.u16.u32 	%rs6, %r161;
	div.u16 	%rs7, %rs6, %rs2;
	st.global.u8 	[%rd15], %rs7;
$L__BB0_40:
	add.s32 	%r156, %r156, 1;
	add.s32 	%r155, %r155, 1;
	setp.ne.s32 	%p49, %r155, 0;
	add.s32 	%r154, %r154, 1;
	add.s32 	%r153, %r153, -1;
	add.s32 	%r152, %r152, 1;
	@%p49 bra 	$L__BB0_2;
$L__BB0_41:
	ret;

}
	// .globl	_Z22imageFilterKernelPartBP6uchar3S0_ii
.visible .entry _Z22imageFilterKernelPartBP6uchar3S0_ii(
	.param .u64 .ptr .align 1 _Z22imageFilterKernelPartBP6uchar3S0_ii_param_0,
	.param .u64 .ptr .align 1 _Z22imageFilterKernelPartBP6uchar3S0_ii_param_1,
	.param .u32 _Z22imageFilterKernelPartBP6uchar3S0_ii_param_2,
	.param .u32 _Z22imageFilterKernelPartBP6uchar3S0_ii_param_3
)
{
	.reg .pred 	%p<48>;
	.reg .b16 	%rs<8>;
	.reg .b32 	%r<189>;
	.reg .b64 	%rd<16>;

	ld.param.u64 	%rd9, [_Z22imageFilterKernelPartBP6uchar3S0_ii_param_0];
	ld.param.u64 	%rd10, [_Z22imageFilterKernelPartBP6uchar3S0_ii_param_1];
	ld.param.u32 	%r90, [_Z22imageFilterKernelPartBP6uchar3S0_ii_param_2];
	ld.param.u32 	%r91, [_Z22imageFilterKernelPartBP6uchar3S0_ii_param_3];
	mov.u32 	%r92, %ntid.x;
	mov.u32 	%r93, %ctaid.x;
	mul.lo.s32 	%r1, %r92, %r93;
	mov.u32 	%r2, %tid.x;
	add.s32 	%r152, %r1, %r2;
	mul.lo.s32 	%r4, %r91, %r90;
	setp.ge.s32 	%p1, %r152, %r4;
	@%p1 bra 	$L__BB1_39;
	cvta.to.global.u64 	%rd11, %rd9;
	sub.s32 	%r151, %r90, %r152;
	cvta.to.global.u64 	%rd12, %rd10;
	add.s64 	%rd1, %rd12, 2;
	add.s32 	%r94, %r90, %r152;
	neg.s32 	%r150, %r94;
	add.s32 	%r95, %r2, %r90;
	add.s32 	%r149, %r95, %r1;
	sub.s32 	%r148, %r152, %r90;
	mul.wide.s32 	%rd13, %r90, -3;
	add.s64 	%rd2, %rd11, %rd13;
	add.s64 	%rd3, %rd11, 1;
	mul.wide.s32 	%rd14, %r90, 3;
	add.s64 	%rd4, %rd3, %rd14;
$L__BB1_2:
	mul.wide.s32 	%rd5, %r152, 3;
	add.s64 	%rd6, %rd2, %rd5;
	setp.eq.s32 	%p2, %r151, 0;
	bar.sync 	0;
	mov.b32 	%r157, 0;
	mov.u32 	%r158, %r157;
	mov.u32 	%r159, %r157;
	mov.u32 	%r160, %r157;
	@%p2 bra 	$L__BB1_6;
	div.s32 	%r98, %r148, %r90;
	setp.ge.s32 	%p3, %r98, %r91;
	@%p3 bra 	$L__BB1_6;
	setp.lt.s32 	%p4, %r90, 0;
	rem.s32 	%r100, %r152, %r90;
	setp.eq.s32 	%p5, %r100, 1;
	or.pred  	%p6, %p5, %p4;
	mov.u32 	%r158, %r157;
	mov.u32 	%r159, %r157;
	mov.u32 	%r160, %r157;
	@%p6 bra 	$L__BB1_6;
	ld.global.u8 	%r159, [%rd6+-3];
	ld.global.u8 	%r158, [%rd6+-2];
	ld.global.u8 	%r157, [%rd6+-1];
	mov.b32 	%r160, 1;
$L__BB1_6:
	setp.eq.s32 	%p7, %r151, 0;
	bar.sync 	0;
	@%p7 bra 	$L__BB1_10;
	div.s32 	%r102, %r148, %r90;
	setp.ge.s32 	%p8, %r102, %r91;
	@%p8 bra 	$L__BB1_10;
	setp.lt.s32 	%p9, %r90, 0;
	rem.s32 	%r103, %r152, %r90;
	setp.eq.s32 	%p10, %r103, 0;
	or.pred  	%p11, %p10, %p9;
	@%p11 bra 	$L__BB1_10;
	ld.global.u8 	%r104, [%rd6];
	add.s32 	%r159, %r159, %r104;
	ld.global.u8 	%r105, [%rd6+1];
	add.s32 	%r158, %r158, %r105;
	ld.global.u8 	%r106, [%rd6+2];
	add.s32 	%r157, %r157, %r106;
	add.s32 	%r160, %r160, 1;
$L__BB1_10:
	setp.eq.s32 	%p12, %r151, 0;
	bar.sync 	0;
	@%p12 bra 	$L__BB1_14;
	div.s32 	%r107, %r148, %r90;
	setp.ge.s32 	%p13, %r107, %r91;
	@%p13 bra 	$L__BB1_14;
	rem.s32 	%r108, %r152, %r90;
	setp.eq.s32 	%p14, %r108, -1;
	add.s32 	%r110, %r108, 1;
	setp.ge.s32 	%p15, %r110, %r90;
	or.pred  	%p16, %p14, %p15;
	@%p16 bra 	$L__BB1_14;
	ld.global.u8 	%r111, [%rd6+3];
	add.s32 	%r159, %r159, %r111;
	ld.global.u8 	%r112, [%rd6+4];
	add.s32 	%r158, %r158, %r112;
	ld.global.u8 	%r113, [%rd6+5];
	add.s32 	%r157, %r157, %r113;
	add.s32 	%r160, %r160, 1;
$L__BB1_14:
	add.s64 	%rd7, %rd3, %rd5;
	setp.eq.s32 	%p17, %r152, 0;
	bar.sync 	0;
	@%p17 bra 	$L__BB1_18;
	div.s32 	%r114, %r152, %r90;
	setp.ge.s32 	%p18, %r114, %r91;
	@%p18 bra 	$L__BB1_18;
	setp.lt.s32 	%p19, %r90, 0;
	rem.s32 	%r115, %r152, %r90;
	setp.eq.s32 	%p20, %r115, 1;
	or.pred  	%p21, %p20, %p19;
	@%p21 bra 	$L__BB1_18;
	ld.global.u8 	%r116, [%rd7+-4];
	add.s32 	%r159, %r159, %r116;
	ld.global.u8 	%r117, [%rd7+-3];
	add.s32 	%r158, %r158, %r117;
	ld.global.u8 	%r118, [%rd7+-2];
	add.s32 	%r157, %r157, %r118;
	add.s32 	%r160, %r160, 1;
$L__BB1_18:
	setp.eq.s32 	%p22, %r152, 0;
	bar.sync 	0;
	@%p22 bra 	$L__BB1_22;
	div.s32 	%r119, %r152, %r90;
	setp.ge.s32 	%p23, %r119, %r91;
	@%p23 bra 	$L__BB1_22;
	setp.lt.s32 	%p24, %r90, 0;
	rem.s32 	%r120, %r152, %r90;
	setp.eq.s32 	%p25, %r120, 0;
	or.pred  	%p26, %p25, %p24;
	@%p26 bra 	$L__BB1_22;
	ld.global.u8 	%r121, [%rd7+-1];
	add.s32 	%r159, %r159, %r121;
	ld.global.u8 	%r122, [%rd7];
	add.s32 	%r158, %r158, %r122;
	ld.global.u8 	%r123, [%rd7+1];
	add.s32 	%r157, %r157, %r123;
	add.s32 	%r160, %r160, 1;
$L__BB1_22:
	setp.eq.s32 	%p27, %r152, 0;
	bar.sync 	0;
	@%p27 bra 	$L__BB1_26;
	div.s32 	%r124, %r152, %r90;
	setp.ge.s32 	%p28, %r124, %r91;
	@%p28 bra 	$L__BB1_26;
	rem.s32 	%r125, %r152, %r90;
	setp.eq.s32 	%p29, %r125, -1;
	add.s32 	%r127, %r125, 1;
	setp.ge.s32 	%p30, %r127, %r90;
	or.pred  	%p31, %p29, %p30;
	@%p31 bra 	$L__BB1_26;
	ld.global.u8 	%r128, [%rd7+2];
	add.s32 	%r159, %r159, %r128;
	ld.global.u8 	%r129, [%rd7+3];
	add.s32 	%r158, %r158, %r129;
	ld.global.u8 	%r130, [%rd7+4];
	add.s32 	%r157, %r157, %r130;
	add.s32 	%r160, %r160, 1;
$L__BB1_26:
	add.s64 	%rd8, %rd4, %rd5;
	setp.eq.s32 	%p32, %r150, 0;
	bar.sync 	0;
	@%p32 bra 	$L__BB1_30;
	div.s32 	%r131, %r149, %r90;
	setp.ge.s32 	%p33, %r131, %r91;
	@%p33 bra 	$L__BB1_30;
	setp.lt.s32 	%p34, %r90, 0;
	rem.s32 	%r132, %r152, %r90;
	setp.eq.s32 	%p35, %r132, 1;
	or.pred  	%p36, %p35, %p34;
	@%p36 bra 	$L__BB1_30;
	ld.global.u8 	%r133, [%rd8+-4];
	add.s32 	%r159, %r159, %r133;
	ld.global.u8 	%r134, [%rd8+-3];
	add.s32 	%r158, %r158, %r134;
	ld.global.u8 	%r135, [%rd8+-2];
	add.s32 	%r157, %r157, %r135;
	add.s32 	%r160, %r160, 1;
$L__BB1_30:
	setp.eq.s32 	%p37, %r150, 0;
	bar.sync 	0;
	@%p37 bra 	$L__BB1_34;
	div.s32 	%r136, %r149, %r90;
	setp.ge.s32 	%p38, %r136, %r91;
	@%p38 bra 	$L__BB1_34;
	setp.lt.s32 	%p39, %r90, 0;
	rem.s32 	%r137, %r152, %r90;
	setp.eq.s32 	%p40, %r137, 0;
	or.pred  	%p41, %p40, %p39;
	@%p41 bra 	$L__BB1_34;
	ld.global.u8 	%r138, [%rd8+-1];
	add.s32 	%r159, %r159, %r138;
	ld.global.u8 	%r139, [%rd8];
	add.s32 	%r158, %r158, %r139;
	ld.global.u8 	%r140, [%rd8+1];
	add.s32 	%r157, %r157, %r140;
	add.s32 	%r160, %r160, 1;
$L__BB1_34:
	setp.eq.s32 	%p42, %r150, 0;
	bar.sync 	0;
	@%p42 bra 	$L__BB1_38;
	div.s32 	%r141, %r149, %r90;
	setp.ge.s32 	%p43, %r141, %r91;
	@%p43 bra 	$L__BB1_38;
	rem.s32 	%r142, %r152, %r90;
	setp.eq.s32 	%p44, %r142, -1;
	add.s32 	%r144, %r142, 1;
	setp.ge.s32 	%p45, %r144, %r90;
	or.pred  	%p46, %p44, %p45;
	@%p46 bra 	$L__BB1_38;
	ld.global.u8 	%r145, [%rd8+2];
	add.s32 	%r159, %r159, %r145;
	ld.global.u8 	%r146, [%rd8+3];
	add.s32 	%r158, %r158, %r146;
	ld.global.u8 	%r147, [%rd8+4];
	add.s32 	%r157, %r157, %r147;
	add.s32 	%r160, %r160, 1;
$L__BB1_38:
	add.s64 	%rd15, %rd1, %rd5;
	cvt.u16.u32 	%rs1, %r159;
	cvt.u16.u32 	%rs2, %r160;
	div.u16 	%rs3, %rs1, %rs2;
	st.global.u8 	[%rd15+-2], %rs3;
	cvt.u16.u32 	%rs4, %r158;
	div.u16 	%rs5, %rs4, %rs2;
	st.global.u8 	[%rd15+-1], %rs5;
	cvt.u16.u32 	%rs6, %r157;
	div.u16 	%rs7, %rs6, %rs2;
	st.global.u8 	[%rd15], %rs7;
	add.s32 	%r152, %r152, 12288;
	add.s32 	%r151, %r151, -12288;
	add.s32 	%r150, %r150, -12288;
	add.s32 	%r149, %r149, 12288;
	add.s32 	%r148, %r148, 12288;
	setp.lt.s32 	%p47, %r152, %r4;
	@%p47 bra 	$L__BB1_2;
$L__BB1_39:
	ret;

}
	// .globl	_Z17imageFilterKernelP6uchar3S0_iic
.visible .entry _Z17imageFilterKernelP6uchar3S0_iic(
	.param .u64 .ptr .align 1 _Z17imageFilterKernelP6uchar3S0_iic_param_0,
	.param .u64 .ptr .align 1 _Z17imageFilterKernelP6uchar3S0_iic_param_1,
	.param .u32 _Z17imageFilterKernelP6uchar3S0_iic_param_2,
	.param .u32 _Z17imageFilterKernelP6uchar3S0_iic_param_3,
	.param .u8 _Z17imageFilterKernelP6uchar3S0_iic_param_4
)
{
	.local .align 4 .b8 	__local_depot2[36];
	.reg .b64 	%SP;
	.reg .b64 	%SPL;
	.reg .pred 	%p<84>;
	.reg .b16 	%rs<77>;
	.reg .b32 	%r<315>;
	.reg .b32 	%f<128>;
	.reg .b64 	%rd<44>;
	// demoted variable
	.shared .align 1 .b8 _ZZ17imageFilterKernelP6uchar3S0_iicE6s_data[49152];
	mov.u64 	%SPL, __local_depot2;
	cvta.local.u64 	%SP, %SPL;
	ld.param.u64 	%rd5, [_Z17imageFilterKernelP6uchar3S0_iic_param_0];
	ld.param.u64 	%rd4, [_Z17imageFilterKernelP6uchar3S0_iic_param_1];
	ld.param.u32 	%r148, [_Z17imageFilterKernelP6uchar3S0_iic_param_2];
	ld.param.u32 	%r149, [_Z17imageFilterKernelP6uchar3S0_iic_param_3];
	ld.param.s8 	%rs1, [_Z17imageFilterKernelP6uchar3S0_iic_param_4];
	cvta.to.global.u64 	%rd1, %rd5;
	add.u64 	%rd2, %SPL, 0;
	setp.eq.s16 	%p1, %rs1, 49;
	@%p1 bra 	$L__BB2_4;
	setp.eq.s16 	%p2, %rs1, 51;
	@%p2 bra 	$L__BB2_5;
	setp.ne.s16 	%p3, %rs1, 50;
	@%p3 bra 	$L__BB2_6;
	mov.b32 	%r235, 0;
	st.local.u32 	[%rd2], %r235;
	st.local.u32 	[%rd2+4], %r235;
	mov.b32 	%r232, -1;
	st.local.u32 	[%rd2+8], %r232;
	st.local.u32 	[%rd2+12], %r235;
	st.local.u32 	[%rd2+16], %r235;
	st.local.u32 	[%rd2+20], %r232;
	st.local.u32 	[%rd2+24], %r232;
	st.local.u32 	[%rd2+28], %r232;
	mov.b32 	%r231, 5;
	st.local.u32 	[%rd2+32], %r231;
	mov.b32 	%r239, 1;
	mov.u32 	%r233, %r232;
	mov.u32 	%r234, %r232;
	mov.u32 	%r236, %r232;
	mov.u32 	%r237, %r235;
	mov.u32 	%r238, %r235;
	bra.uni 	$L__BB2_6;
$L__BB2_4:
	mov.b32 	%r231, 1;
	st.local.u32 	[%rd2], %r231;
	st.local.u32 	[%rd2+4], %r231;
	st.local.u32 	[%rd2+8], %r231;
	st.local.u32 	[%rd2+12], %r231;
	st.local.u32 	[%rd2+16], %r231;
	st.local.u32 	[%rd2+20], %r231;
	st.local.u32 	[%rd2+24], %r231;
	st.local.u32 	[%rd2+28], %r231;
	st.local.u32 	[%rd2+32], %r231;
	mov.b32 	%r239, 9;
	mov.u32 	%r232, %r231;
	mov.u32 	%r233, %r231;
	mov.u32 	%r234, %r231;
	mov.u32 	%r235, %r231;
	mov.u32 	%r236, %r231;
	mov.u32 	%r237, %r231;
	mov.u32 	%r238, %r231;
	bra.uni 	$L__BB2_6;
$L__BB2_5:
	mov.b32 	%r233, 1;
	st.local.u32 	[%rd2], %r233;
	mov.b32 	%r231, -1;
	st.local.u32 	[%rd2+8], %r231;
	st.local.u32 	[%rd2+24], %r233;
	st.local.u32 	[%rd2+32], %r231;
	mov.b32 	%r232, 0;
	st.local.u32 	[%rd2+4], %r232;
	st.local.u32 	[%rd2+28], %r232;
	mov.b32 	%r235, 2;
	st.local.u32 	[%rd2+12], %r235;
	mov.b32 	%r234, -2;
	st.local.u32 	[%rd2+20], %r234;
	st.local.u32 	[%rd2+16], %r232;
	mov.u32 	%r236, %r231;
	mov.u32 	%r237, %r232;
	mov.u32 	%r238, %r233;
	mov.u32 	%r239, %r233;
$L__BB2_6:
	mov.u32 	%r10, %nctaid.x;
	mov.u32 	%r11, %ctaid.x;
	mov.u32 	%r12, %ntid.x;
	mov.u32 	%r13, %tid.x;
	mov.u32 	%r14, %tid.y;
	mul.lo.s32 	%r15, %r149, %r148;
	mov.u32 	%r163, _ZZ17imageFilterKernelP6uchar3S0_iicE6s_data;
	mad.lo.s32 	%r164, %r13, 3, %r163;
	add.s32 	%r16, %r13, -4;
	mad.lo.s32 	%r17, %r14, 384, %r164;
	add.s32 	%r18, %r239, -1;
	cvt.rn.f32.s32 	%f1, %r237;
	neg.s32 	%r19, %r148;
	cvt.rn.f32.s32 	%f2, %r232;
	shl.b32 	%r20, %r148, 3;
	cvta.to.global.u64 	%rd3, %rd4;
	mov.b32 	%r249, 0;
	mov.u32 	%r295, %r231;
	mov.u32 	%r293, %r232;
	mov.u32 	%r291, %r233;
	mov.u32 	%r289, %r234;
	mov.u32 	%r287, %r237;
	mov.u32 	%r285, %r235;
	mov.u32 	%r283, %r236;
	mov.u32 	%r281, %r237;
	mov.u32 	%r279, %r238;
	mov.u32 	%r250, %r249;
$L__BB2_7:
	mov.u32 	%r166, %ctaid.y;
	or.b32  	%r167, %r250, %r166;
	setp.eq.s32 	%p4, %r167, 0;
	selp.b32 	%r168, -4, -8, %p4;
	add.s32 	%r169, %r249, %r166;
	mov.u32 	%r170, %ntid.y;
	mul.lo.s32 	%r171, %r170, %r169;
	shl.b32 	%r172, %r171, 4;
	add.s32 	%r173, %r172, %r14;
	mad.lo.s32 	%r174, %r168, %r169, %r168;
	add.s32 	%r32, %r173, %r174;
	mul.lo.s32 	%r33, %r32, %r148;
	shl.b32 	%r34, %r148, 4;
	shl.b32 	%r35, %r148, 5;
	shl.b32 	%r36, %r148, 6;
	add.s32 	%r175, %r32, -1;
	mad.lo.s32 	%r37, %r148, %r175, %r13;
	add.s32 	%r176, %r33, %r148;
	add.s32 	%r38, %r13, %r176;
	mov.b32 	%r260, 0;
	mov.u32 	%r261, %r260;
$L__BB2_8:
	setp.gt.s32 	%p5, %r32, %r149;
	or.b32  	%r177, %r261, %r11;
	setp.eq.s32 	%p6, %r177, 0;
	selp.b32 	%r178, -4, -8, %p6;
	add.s32 	%r179, %r260, %r11;
	mul.lo.s32 	%r50, %r179, %r12;
	add.s32 	%r180, %r50, %r13;
	mad.lo.s32 	%r51, %r178, %r179, %r178;
	add.s32 	%r52, %r180, %r51;
	setp.gt.s32 	%p7, %r52, %r148;
	and.pred  	%p8, %p7, %p5;
	@%p8 bra 	$L__BB2_99;
	add.s32 	%r53, %r33, %r52;
	setp.gt.s32 	%p9, %r53, %r15;
	@%p9 bra 	$L__BB2_11;
	mul.wide.s32 	%rd7, %r53, 3;
	add.s64 	%rd8, %rd1, %rd7;
	ld.global.u8 	%rs2, [%rd8];
	ld.global.u8 	%rs3, [%rd8+1];
	ld.global.u8 	%rs4, [%rd8+2];
	st.shared.u8 	[%r17], %rs2;
	st.shared.u8 	[%r17+1], %rs3;
	st.shared.u8 	[%r17+2], %rs4;
$L__BB2_11:
	bar.sync 	0;
	add.s32 	%r54, %r53, %r20;
	setp.gt.s32 	%p10, %r54, %r15;
	@%p10 bra 	$L__BB2_13;
	mul.wide.s32 	%rd9, %r54, 3;
	add.s64 	%rd10, %rd1, %rd9;
	ld.global.u8 	%rs5, [%rd10];
	ld.global.u8 	%rs6, [%rd10+1];
	ld.global.u8 	%rs7, [%rd10+2];
	st.shared.u8 	[%r17+3072], %rs5;
	st.shared.u8 	[%r17+3073], %rs6;
	st.shared.u8 	[%r17+3074], %rs7;
$L__BB2_13:
	bar.sync 	0;
	add.s32 	%r55, %r53, %r34;
	setp.gt.s32 	%p11, %r55, %r15;
	@%p11 bra 	$L__BB2_15;
	mul.wide.s32 	%rd11, %r55, 3;
	add.s64 	%rd12, %rd1, %rd11;
	ld.global.u8 	%rs8, [%rd12];
	ld.global.u8 	%rs9, [%rd12+1];
	ld.global.u8 	%rs10, [%rd12+2];
	st.shared.u8 	[%r17+6144], %rs8;
	st.shared.u8 	[%r17+6145], %rs9;
	st.shared.u8 	[%r17+6146], %rs10;
$L__BB2_15:
	bar.sync 	0;
	add.s32 	%r56, %r55, %r20;
	setp.gt.s32 	%p12, %r56, %r15;
	@%p12 bra 	$L__BB2_17;
	mul.wide.s32 	%rd13, %r56, 3;
	add.s64 	%rd14, %rd1, %rd13;
	ld.global.u8 	%rs11, [%rd14];
	ld.global.u8 	%rs12, [%rd14+1];
	ld.global.u8 	%rs13, [%rd14+2];
	st.shared.u8 	[%r17+9216], %rs11;
	st.shared.u8 	[%r17+9217], %rs12;
	st.shared.u8 	[%r17+9218], %rs13;
$L__BB2_17:
	bar.sync 	0;
	add.s32 	%r57, %r53, %r35;
	setp.gt.s32 	%p13, %r57, %r15;
	@%p13 bra 	$L__BB2_19;
	mul.wide.s32 	%rd15, %r57, 3;
	add.s64 	%rd16, %rd1, %rd15;
	ld.global.u8 	%rs14, [%rd16];
	ld.global.u8 	%rs15, [%rd16+1];
	ld.global.u8 	%rs16, [%rd16+2];
	st.shared.u8 	[%r17+12288], %rs14;
	st.shared.u8 	[%r17+12289], %rs15;
	st.shared.u8 	[%r17+12290], %rs16;
$L__BB2_19:
	bar.sync 	0;
	add.s32 	%r58, %r57, %r20;
	setp.gt.s32 	%p14, %r58, %r15;
	@%p14 bra 	$L__BB2_21;
	mul.wide.s32 	%rd17, %r58, 3;
	add.s64 	%rd18, %rd1, %rd17;
	ld.global.u8 	%rs17, [%rd18];
	ld.global.u8 	%rs18, [%rd18+1];
	ld.global.u8 	%rs19, [%rd18+2];
	st.shared.u8 	[%r17+15360], %rs17;
	st.shared.u8 	[%r17+15361], %rs18;
	st.shared.u8 	[%r17+15362], %rs19;
$L__BB2_21:
	bar.sync 	0;
	add.s32 	%r59, %r57, %r34;
	setp.gt.s32 	%p15, %r59, %r15;
	@%p15 bra 	$L__BB2_23;
	mul.wide.s32 	%rd19, %r59, 3;
	add.s64 	%rd20, %rd1, %rd19;
	ld.global.u8 	%rs20, [%rd20];
	ld.global.u8 	%rs21, [%rd20+1];
	ld.global.u8 	%rs22, [%rd20+2];
	st.shared.u8 	[%r17+18432], %rs20;
	st.shared.u8 	[%r17+18433], %rs21;
	st.shared.u8 	[%r17+18434], %rs22;
$L__BB2_23:
	bar.sync 	0;
	add.s32 	%r60, %r59, %r20;
	setp.gt.s32 	%p16, %r60, %r15;
	@%p16 bra 	$L__BB2_25;
	mul.wide.s32 	%rd21, %r60, 3;
	add.s64 	%rd22, %rd1, %rd21;
	ld.global.u8 	%rs23, [%rd22];
	ld.global.u8 	%rs24, [%rd22+1];
	ld.global.u8 	%rs25, [%rd22+2];
	st.shared.u8 	[%r17+21504], %rs23;
	st.shared.u8 	[%r17+21505], %rs24;
	st.shared.u8 	[%r17+21506], %rs25;
$L__BB2_25:
	bar.sync 	0;
	add.s32 	%r61, %r53, %r36;
	setp.gt.s32 	%p17, %r61, %r15;
	@%p17 bra 	$L__BB2_27;
	mul.wide.s32 	%rd23, %r61, 3;
	add.s64 	%rd24, %rd1, %rd23;
	ld.global.u8 	%rs26, [%rd24];
	ld.global.u8 	%rs27, [%rd24+1];
	ld.global.u8 	%rs28, [%rd24+2];
	st.shared.u8 	[%r17+24576], %rs26;
	st.shared.u8 	[%r17+24577], %rs27;
	st.shared.u8 	[%r17+24578], %rs28;
$L__BB2_27:
	bar.sync 	0;
	add.s32 	%r62, %r61, %r20;
	setp.gt.s32 	%p18, %r62, %r15;
	@%p18 bra 	$L__BB2_29;
	mul.wide.s32 	%rd25, %r62, 3;
	add.s64 	%rd26, %rd1, %rd25;
	ld.global.u8 	%rs29, [%rd26];
	ld.global.u8 	%rs30, [%rd26+1];
	ld.global.u8 	%rs31, [%rd26+2];
	st.shared.u8 	[%r17+27648], %rs29;
	st.shared.u8 	[%r17+27649], %rs30;
	st.shared.u8 	[%r17+27650], %rs31;
$L__BB2_29:
	bar.sync 	0;
	add.s32 	%r63, %r61, %r34;
	setp.gt.s32 	%p19, %r63, %r15;
	@%p19 bra 	$L__BB2_31;
	mul.wide.s32 	%rd27, %r63, 3;
	add.s64 	%rd28, %rd1, %rd27;
	ld.global.u8 	%rs32, [%rd28];
	ld.global.u8 	%rs33, [%rd28+1];
	ld.global.u8 	%rs34, [%rd28+2];
	st.shared.u8 	[%r17+30720], %rs32;
	st.shared.u8 	[%r17+30721], %rs33;
	st.shared.u8 	[%r17+30722], %rs34;
$L__BB2_31:
	bar.sync 	0;
	add.s32 	%r64, %r63, %r20;
	setp.gt.s32 	%p20, %r64, %r15;
	@%p20 bra 	$L__BB2_33;
	mul.wide.s32 	%rd29, %r64, 3;
	add.s64 	%rd30, %rd1, %rd29;
	ld.global.u8 	%rs35, [%rd30];
	ld.global.u8 	%rs36, [%rd30+1];
	ld.global.u8 	%rs37, [%rd30+2];
	st.shared.u8 	[%r17+33792], %rs35;
	st.shared.u8 	[%r17+33793], %rs36;
	st.shared.u8 	[%r17+33794], %rs37;
$L__BB2_33:
	bar.sync 	0;
	add.s32 	%r65, %r61, %r35;
	setp.gt.s32 	%p21, %r65, %r15;
	@%p21 bra 	$L__BB2_35;
	mul.wide.s32 	%rd31, %r65, 3;
	add.s64 	%rd32, %rd1, %rd31;
	ld.global.u8 	%rs38, [%rd32];
	ld.global.u8 	%rs39, [%rd32+1];
	ld.global.u8 	%rs40, [%rd32+2];
	st.shared.u8 	[%r17+36864], %rs38;
	st.shared.u8 	[%r17+36865], %rs39;
	st.shared.u8 	[%r17+36866], %rs40;
$L__BB2_35:
	bar.sync 	0;
	add.s32 	%r66, %r65, %r20;
	setp.gt.s32 	%p22, %r66, %r15;
	@%p22 bra 	$L__BB2_37;
	mul.wide.s32 	%rd33, %r66, 3;
	add.s64 	%rd34, %rd1, %rd33;
	ld.global.u8 	%rs41, [%rd34];
	ld.global.u8 	%rs42, [%rd34+1];
	ld.global.u8 	%rs43, [%rd34+2];
	st.shared.u8 	[%r17+39936], %rs41;
	st.shared.u8 	[%r17+39937], %rs42;
	st.shared.u8 	[%r17+39938], %rs43;
$L__BB2_37:
	bar.sync 	0;
	add.s32 	%r67, %r65, %r34;
	setp.gt.s32 	%p23, %r67, %r15;
	@%p23 bra 	$L__BB2_39;
	mul.wide.s32 	%rd35, %r67, 3;
	add.s64 	%rd36, %rd1, %rd35;
	ld.global.u8 	%rs44, [%rd36];
	ld.global.u8 	%rs45, [%rd36+1];
	ld.global.u8 	%rs46, [%rd36+2];
	st.shared.u8 	[%r17+43008], %rs44;
	st.shared.u8 	[%r17+43009], %rs45;
	st.shared.u8 	[%r17+43010], %rs46;
$L__BB2_39:
	bar.sync 	0;
	add.s32 	%r68, %r67, %r20;
	setp.gt.s32 	%p24, %r68, %r15;
	@%p24 bra 	$L__BB2_41;
	mul.wide.s32 	%rd37, %r68, 3;
	add.s64 	%rd38, %rd1, %rd37;
	ld.global.u8 	%rs47, [%rd38];
	ld.global.u8 	%rs48, [%rd38+1];
	ld.global.u8 	%rs49, [%rd38+2];
	st.shared.u8 	[%r17+46080], %rs47;
	st.shared.u8 	[%r17+46081], %rs48;
	st.shared.u8 	[%r17+46082], %rs49;
$L__BB2_41:
	mul.lo.s32 	%r182, %r13, 3;
	mad.lo.s32 	%r183, %r14, 384, %r182;
	mov.u32 	%r184, _ZZ17imageFilterKernelP6uchar3S0_iicE6s_data;
	add.s32 	%r185, %r183, %r184;
	add.s32 	%r262, %r185, 1;
	bar.sync 	0;
	add.s32 	%r186, %r37, %r51;
	add.s32 	%r268, %r186, %r50;
	add.s32 	%r187, %r13, %r33;
	add.s32 	%r188, %r187, %r51;
	add.s32 	%r267, %r188, %r50;
	add.s32 	%r189, %r38, %r51;
	add.s32 	%r266, %r189, %r50;
	sub.s32 	%r265, %r19, %r267;
	sub.s32 	%r264, %r148, %r267;
	mov.b32 	%r269, -4;
	mov.u32 	%r263, %r14;
$L__BB2_42:
	mov.u32 	%r91, %r279;
	mov.u32 	%r90, %r281;
	mov.u32 	%r89, %r283;
	mov.u32 	%r88, %r285;
	mov.u32 	%r87, %r287;
	mov.u32 	%r86, %r289;
	mov.u32 	%r85, %r291;
	mov.u32 	%r84, %r293;
	mov.u32 	%r83, %r295;
	add.s32 	%r190, %r263, -4;
	max.u32 	%r191, %r16, %r190;
	setp.gt.u32 	%p25, %r191, 119;
	mov.f32 	%f101, 0f00000000;
	mov.f32 	%f102, 0f00000000;
	mov.f32 	%f103, 0f00000000;
	@%p25 bra 	$L__BB2_98;
	setp.eq.s32 	%p26, %r91, 0;
	mov.b32 	%r279, 0;
	mov.u32 	%r280, %r239;
	@%p26 bra 	$L__BB2_48;
	setp.eq.s32 	%p27, %r264, 0;
	mov.u32 	%r279, %r91;
	mov.u32 	%r280, %r18;
	@%p27 bra 	$L__BB2_48;
	div.s32 	%r193, %r268, %r148;
	setp.ge.s32 	%p28, %r193, %r149;
	mov.u32 	%r279, %r91;
	mov.u32 	%r280, %r18;
	@%p28 bra 	$L__BB2_48;
	setp.lt.s32 	%p29, %r148, 0;
	rem.s32 	%r194, %r267, %r148;
	setp.eq.s32 	%p30, %r194, 1;
	or.pred  	%p31, %p30, %p29;
	mov.u32 	%r279, %r91;
	mov.u32 	%r280, %r18;
	@%p31 bra 	$L__BB2_48;
	ld.shared.u8 	%rs50, [%r262+-388];
	cvt.rn.f32.u16 	%f61, %rs50;
	cvt.rn.f32.s32 	%f62, %r238;
	fma.rn.f32 	%f103, %f62, %f61, 0f00000000;
	ld.shared.u8 	%rs51, [%r262+-387];
	cvt.rn.f32.u16 	%f63, %rs51;
	fma.rn.f32 	%f102, %f62, %f63, 0f00000000;
	ld.shared.u8 	%rs52, [%r262+-386];
	cvt.rn.f32.u16 	%f64, %rs52;
	fma.rn.f32 	%f101, %f62, %f64, 0f00000000;
	mov.u32 	%r279, %r238;
	mov.u32 	%r280, %r239;
$L__BB2_48:
	setp.eq.s32 	%p32, %r90, 0;
	mov.b32 	%r281, 0;
	@%p32 bra 	$L__BB2_54;
	setp.eq.s32 	%p33, %r264, 0;
	@%p33 bra 	$L__BB2_53;
	div.s32 	%r196, %r268, %r148;
	setp.ge.s32 	%p34, %r196, %r149;
	@%p34 bra 	$L__BB2_53;
	setp.lt.s32 	%p35, %r148, 0;
	rem.s32 	%r197, %r267, %r148;
	setp.eq.s32 	%p36, %r197, 0;
	or.pred  	%p37, %p36, %p35;
	@%p37 bra 	$L__BB2_53;
	ld.shared.u8 	%rs53, [%r262+-385];
	cvt.rn.f32.u16 	%f65, %rs53;
	fma.rn.f32 	%f103, %f1, %f65, %f103;
	ld.shared.u8 	%rs54, [%r262+-384];
	cvt.rn.f32.u16 	%f66, %rs54;
	fma.rn.f32 	%f102, %f1, %f66, %f102;
	ld.shared.u8 	%rs55, [%r262+-383];
	cvt.rn.f32.u16 	%f67, %rs55;
	fma.rn.f32 	%f101, %f1, %f67, %f101;
	mov.u32 	%r281, %r237;
	bra.uni 	$L__BB2_54;
$L__BB2_53:
	add.s32 	%r280, %r280, -1;
	mov.u32 	%r281, %r90;
$L__BB2_54:
	setp.eq.s32 	%p38, %r89, 0;
	mov.b32 	%r283, 0;
	@%p38 bra 	$L__BB2_60;
	setp.eq.s32 	%p39, %r264, 0;
	@%p39 bra 	$L__BB2_59;
	div.s32 	%r199, %r268, %r148;
	setp.ge.s32 	%p40, %r199, %r149;
	@%p40 bra 	$L__BB2_59;
	rem.s32 	%r200, %r267, %r148;
	setp.eq.s32 	%p41, %r200, -1;
	add.s32 	%r202, %r200, 1;
	setp.ge.s32 	%p42, %r202, %r148;
	or.pred  	%p43, %p41, %p42;
	@%p43 bra 	$L__BB2_59;
	ld.shared.u8 	%rs56, [%r262+-382];
	cvt.rn.f32.u16 	%f68, %rs56;
	cvt.rn.f32.s32 	%f69, %r236;
	fma.rn.f32 	%f103, %f69, %f68, %f103;
	ld.shared.u8 	%rs57, [%r262+-381];
	cvt.rn.f32.u16 	%f70, %rs57;
	fma.rn.f32 	%f102, %f69, %f70, %f102;
	ld.shared.u8 	%rs58, [%r262+-380];
	cvt.rn.f32.u16 	%f71, %rs58;
	fma.rn.f32 	%f101, %f69, %f71, %f101;
	mov.u32 	%r283, %r236;
	bra.uni 	$L__BB2_60;
$L__BB2_59:
	add.s32 	%r280, %r280, -1;
	mov.u32 	%r283, %r89;
$L__BB2_60:
	setp.eq.s32 	%p44, %r88, 0;
	mov.b32 	%r285, 0;
	@%p44 bra 	$L__BB2_66;
	setp.eq.s32 	%p45, %r267, 0;
	@%p45 bra 	$L__BB2_65;
	div.s32 	%r204, %r267, %r148;
	setp.ge.s32 	%p46, %r204, %r149;
	@%p46 bra 	$L__BB2_65;
	setp.lt.s32 	%p47, %r148, 0;
	rem.s32 	%r205, %r267, %r148;
	setp.eq.s32 	%p48, %r205, 1;
	or.pred  	%p49, %p48, %p47;
	@%p49 bra 	$L__BB2_65;
	ld.shared.u8 	%rs59, [%r262+-4];
	cvt.rn.f32.u16 	%f72, %rs59;
	cvt.rn.f32.s32 	%f73, %r235;
	fma.rn.f32 	%f103, %f73, %f72, %f103;
	ld.shared.u8 	%rs60, [%r262+-3];
	cvt.rn.f32.u16 	%f74, %rs60;
	fma.rn.f32 	%f102, %f73, %f74, %f102;
	ld.shared.u8 	%rs61, [%r262+-2];
	cvt.rn.f32.u16 	%f75, %rs61;
	fma.rn.f32 	%f101, %f73, %f75, %f101;
	mov.u32 	%r285, %r235;
	bra.uni 	$L__BB2_66;
$L__BB2_65:
	add.s32 	%r280, %r280, -1;
	mov.u32 	%r285, %r88;
$L__BB2_66:
	setp.eq.s32 	%p50, %r87, 0;
	mov.b32 	%r287, 0;
	@%p50 bra 	$L__BB2_72;
	setp.eq.s32 	%p51, %r267, 0;
	@%p51 bra 	$L__BB2_71;
	div.s32 	%r207, %r267, %r148;
	setp.ge.s32 	%p52, %r207, %r149;
	@%p52 bra 	$L__BB2_71;
	setp.lt.s32 	%p53, %r148, 0;
	rem.s32 	%r208, %r267, %r148;
	setp.eq.s32 	%p54, %r208, 0;
	or.pred  	%p55, %p54, %p53;
	@%p55 bra 	$L__BB2_71;
	ld.shared.u8 	%rs62, [%r262+-1];
	cvt.rn.f32.u16 	%f76, %rs62;
	fma.rn.f32 	%f103, %f1, %f76, %f103;
	ld.shared.u8 	%rs63, [%r262];
	cvt.rn.f32.u16 	%f77, %rs63;
	fma.rn.f32 	%f102, %f1, %f77, %f102;
	ld.shared.u8 	%rs64, [%r262+1];
	cvt.rn.f32.u16 	%f78, %rs64;
	fma.rn.f32 	%f101, %f1, %f78, %f101;
	mov.u32 	%r287, %r237;
	bra.uni 	$L__BB2_72;
$L__BB2_71:
	add.s32 	%r280, %r280, -1;
	mov.u32 	%r287, %r87;
$L__BB2_72:
	setp.eq.s32 	%p56, %r86, 0;
	mov.b32 	%r289, 0;
	@%p56 bra 	$L__BB2_78;
	setp.eq.s32 	%p57, %r267, 0;
	@%p57 bra 	$L__BB2_77;
	div.s32 	%r210, %r267, %r148;
	setp.ge.s32 	%p58, %r210, %r149;
	@%p58 bra 	$L__BB2_77;
	rem.s32 	%r211, %r267, %r148;
	setp.eq.s32 	%p59, %r211, -1;
	add.s32 	%r213, %r211, 1;
	setp.ge.s32 	%p60, %r213, %r148;
	or.pred  	%p61, %p59, %p60;
	@%p61 bra 	$L__BB2_77;
	ld.shared.u8 	%rs65, [%r262+2];
	cvt.rn.f32.u16 	%f79, %rs65;
	cvt.rn.f32.s32 	%f80, %r234;
	fma.rn.f32 	%f103, %f80, %f79, %f103;
	ld.shared.u8 	%rs66, [%r262+3];
	cvt.rn.f32.u16 	%f81, %rs66;
	fma.rn.f32 	%f102, %f80, %f81, %f102;
	ld.shared.u8 	%rs67, [%r262+4];
	cvt.rn.f32.u16 	%f82, %rs67;
	fma.rn.f32 	%f101, %f80, %f82, %f101;
	mov.u32 	%r289, %r234;
	bra.uni 	$L__BB2_78;
$L__BB2_77:
	add.s32 	%r280, %r280, -1;
	mov.u32 	%r289, %r86;
$L__BB2_78:
	setp.eq.s32 	%p62, %r85, 0;
	mov.b32 	%r291, 0;
	@%p62 bra 	$L__BB2_84;
	setp.eq.s32 	%p63, %r265, 0;
	@%p63 bra 	$L__BB2_83;
	div.s32 	%r215, %r266, %r148;
	setp.ge.s32 	%p64, %r215, %r149;
	@%p64 bra 	$L__BB2_83;
	setp.lt.s32 	%p65, %r148, 0;
	rem.s32 	%r216, %r267, %r148;
	setp.eq.s32 	%p66, %r216, 1;
	or.pred  	%p67, %p66, %p65;
	@%p67 bra 	$L__BB2_83;
	ld.shared.u8 	%rs68, [%r262+380];
	cvt.rn.f32.u16 	%f83, %rs68;
	cvt.rn.f32.s32 	%f84, %r233;
	fma.rn.f32 	%f103, %f84, %f83, %f103;
	ld.shared.u8 	%rs69, [%r262+381];
	cvt.rn.f32.u16 	%f85, %rs69;
	fma.rn.f32 	%f102, %f84, %f85, %f102;
	ld.shared.u8 	%rs70, [%r262+382];
	cvt.rn.f32.u16 	%f86, %rs70;
	fma.rn.f32 	%f101, %f84, %f86, %f101;
	mov.u32 	%r291, %r233;
	bra.uni 	$L__BB2_84;
$L__BB2_83:
	add.s32 	%r280, %r280, -1;
	mov.u32 	%r291, %r85;
$L__BB2_84:
	setp.eq.s32 	%p68, %r84, 0;
	mov.b32 	%r293, 0;
	@%p68 bra 	$L__BB2_90;
	setp.eq.s32 	%p69, %r265, 0;
	@%p69 bra 	$L__BB2_89;
	div.s32 	%r218, %r266, %r148;
	setp.ge.s32 	%p70, %r218, %r149;
	@%p70 bra 	$L__BB2_89;
	setp.lt.s32 	%p71, %r148, 0;
	rem.s32 	%r219, %r267, %r148;
	setp.eq.s32 	%p72, %r219, 0;
	or.pred  	%p73, %p72, %p71;
	@%p73 bra 	$L__BB2_89;
	ld.shared.u8 	%rs71, [%r262+383];
	cvt.rn.f32.u16 	%f87, %rs71;
	fma.rn.f32 	%f103, %f2, %f87, %f103;
	ld.shared.u8 	%rs72, [%r262+384];
	cvt.rn.f32.u16 	%f88, %rs72;
	fma.rn.f32 	%f102, %f2, %f88, %f102;
	ld.shared.u8 	%rs73, [%r262+385];
	cvt.rn.f32.u16 	%f89, %rs73;
	fma.rn.f32 	%f101, %f2, %f89, %f101;
	mov.u32 	%r293, %r232;
	bra.uni 	$L__BB2_90;
$L__BB2_89:
	add.s32 	%r280, %r280, -1;
	mov.u32 	%r293, %r84;
$L__BB2_90:
	setp.eq.s32 	%p74, %r83, 0;
	mov.b32 	%r295, 0;
	@%p74 bra 	$L__BB2_96;
	setp.eq.s32 	%p75, %r265, 0;
	@%p75 bra 	$L__BB2_95;
	div.s32 	%r221, %r266, %r148;
	setp.ge.s32 	%p76, %r221, %r149;
	@%p76 bra 	$L__BB2_95;
	rem.s32 	%r222, %r267, %r148;
	setp.eq.s32 	%p77, %r222, -1;
	add.s32 	%r224, %r222, 1;
	setp.ge.s32 	%p78, %r224, %r148;
	or.pred  	%p79, %p77, %p78;
	@%p79 bra 	$L__BB2_95;
	ld.shared.u8 	%rs74, [%r262+386];
	cvt.rn.f32.u16 	%f90, %rs74;
	cvt.rn.f32.s32 	%f91, %r231;
	fma.rn.f32 	%f103, %f91, %f90, %f103;
	ld.shared.u8 	%rs75, [%r262+387];
	cvt.rn.f32.u16 	%f92, %rs75;
	fma.rn.f32 	%f102, %f91, %f92, %f102;
	ld.shared.u8 	%rs76, [%r262+388];
	cvt.rn.f32.u16 	%f93, %rs76;
	fma.rn.f32 	%f101, %f91, %f93, %f101;
	mov.u32 	%r295, %r231;
	bra.uni 	$L__BB2_96;
$L__BB2_95:
	add.s32 	%r280, %r280, -1;
	mov.u32 	%r295, %r83;
$L__BB2_96:
	setp.gt.s32 	%p80, %r267, %r15;
	@%p80 bra 	$L__BB2_98;
	cvt.rn.f32.s32 	%f94, %r280;
	div.rn.f32 	%f95, %f103, %f94;
	cvt.rzi.u32.f32 	%r225, %f95;
	mul.wide.s32 	%rd39, %r267, 3;
	add.s64 	%rd40, %rd3, %rd39;
	st.global.u8 	[%rd40], %r225;
	div.rn.f32 	%f96, %f102, %f94;
	cvt.rzi.u32.f32 	%r226, %f96;
	st.global.u8 	[%rd40+1], %r226;
	div.rn.f32 	%f97, %f101, %f94;
	cvt.rzi.u32.f32 	%r227, %f97;
	st.global.u8 	[%rd40+2], %r227;
$L__BB2_98:
	add.s32 	%r269, %r269, 8;
	add.s32 	%r268, %r268, %r20;
	add.s32 	%r267, %r267, %r20;
	add.s32 	%r266, %r266, %r20;
	sub.s32 	%r265, %r265, %r20;
	sub.s32 	%r264, %r264, %r20;
	add.s32 	%r263, %r263, 8;
	add.s32 	%r262, %r262, 3072;
	setp.ne.s32 	%p81, %r269, 124;
	@%p81 bra 	$L__BB2_42;
$L__BB2_99:
	add.s32 	%r144, %r261, 1;
	mad.lo.s32 	%r260, %r10, %r261, %r10;
	mul.lo.s32 	%r228, %r260, 120;
	setp.le.u32 	%p82, %r228, %r148;
	mov.u32 	%r261, %r144;
	@%p82 bra 	$L__BB2_8;
	add.s32 	%r146, %r250, 1;
	mov.u32 	%r229, %nctaid.y;
	mad.lo.s32 	%r249, %r229, %r250, %r229;
	mul.lo.s32 	%r230, %r249, 120;
	setp.le.u32 	%p83, %r230, %r149;
	mov.u32 	%r250, %r146;
	@%p83 bra 	$L__BB2_7;
	add.u64 	%rd41, %SP, 0;
	{ // callseq 0, 0
	.param .b64 param0;
	st.param.b64 	[param0], %rd41;
	call.uni 
	free, 
	(
	param0
	);
	} // callseq 0
	add.s64 	%rd42, %rd41, 12;
	{ // callseq 1, 0
	.param .b64 param0;
	st.param.b64 	[param0], %rd42;
	call.uni 
	free, 
	(
	param0
	);
	} // callseq 1
	add.s64 	%rd43, %rd41, 24;
	{ // callseq 2, 0
	.param .b64 param0;
	st.param.b64 	[param0], %rd43;
	call.uni 
	free, 
	(
	param0
	);
	} // callseq 2
	ret;

}


// ===== COMPILED SASS (sm_100) =====

	.target	sm_100

	.elftype	@"ET_EXEC"


//--------------------- .note.nv.tkinfo           --------------------------
	.section	.note.nv.tkinfo,"",@"SHT_NOTE"
	.sectionflags	@"SHF_NOTE_NV_TKINFO"
	.tkinfo
        /*0018*/ 	.word	0x00000002
        /*0030*/ 	.string	""
        /*0030*/ 	.string	"ptxas"
        /*0030*/ 	.string	"Cuda compilation tools, release 13.0, V13.0.88"
        /*0030*/ 	.string	"Build cuda_13.0.r13.0/compiler.36424714_0"
        /*0030*/ 	.string	"-arch sm_100 -m 64 "



//--------------------- .note.nv.cuinfo           --------------------------
	.section	.note.nv.cuinfo,"",@"SHT_NOTE"
	.sectionflags	@"SHF_NOTE_NV_CUINFO"
        /*0018*/ 	.short	0x0002
        /*001a*/ 	.short	0x0064
        /*001c*/ 	.short	0x0082
	.zero		2


//--------------------- .nv.info                  --------------------------
	.section	.nv.info,"",@"SHT_CUDA_INFO"
	.align	4


	//----- nvinfo : EIATTR_REGCOUNT
	.align		4
        /*0000*/ 	.byte	0x04, 0x2f
        /*0002*/ 	.short	(.L_1 - .L_0)
	.align		4
.L_0:
        /*0004*/ 	.word	index@(_Z22imageFilterKernelPartAP6uchar3S0_ii)
        /*0008*/ 	.word	0x0000001e


	//----- nvinfo : EIATTR_FRAME_SIZE
	.align		4
.L_1:
        /*000c*/ 	.byte	0x04, 0x11
        /*000e*/ 	.short	(.L_3 - .L_2)
	.align		4
.L_2:
        /*0010*/ 	.word	index@($__internal_3_$__cuda_sm3x_div_rn_noftz_f32_slowpath)
        /*0014*/ 	.word	0x00000000


	//----- nvinfo : EIATTR_FRAME_SIZE
	.align		4
.L_3:
        /*0018*/ 	.byte	0x04, 0x11
        /*001a*/ 	.short	(.L_5 - .L_4)
	.align		4
.L_4:
        /*001c*/ 	.word	index@($__internal_2_$__cuda_sm20_div_u16)
        /*0020*/ 	.word	0x00000000


	//----- nvinfo : EIATTR_FRAME_SIZE
	.align		4
.L_5:
        /*0024*/ 	.byte	0x04, 0x11
        /*0026*/ 	.short	(.L_7 - .L_6)
	.align		4
.L_6:
        /*0028*/ 	.word	index@(_Z22imageFilterKernelPartAP6uchar3S0_ii)
        /*002c*/ 	.word	0x00000000


	//----- nvinfo : EIATTR_REGCOUNT
	.align		4
.L_7:
        /*0030*/ 	.byte	0x04, 0x2f
        /*0032*/ 	.short	(.L_9 - .L_8)
	.align		4
.L_8:
        /*0034*/ 	.word	index@(_Z22imageFilterKernelPartBP6uchar3S0_ii)
        /*0038*/ 	.word	0x0000001e


	//----- nvinfo : EIATTR_FRAME_SIZE
	.align		4
.L_9:
        /*003c*/ 	.byte	0x04, 0x11
        /*003e*/ 	.short	(.L_11 - .L_10)
	.align		4
.L_10:
        /*0040*/ 	.word	index@($__internal_1_$__cuda_sm20_div_u16)
        /*0044*/ 	.word	0x00000000


	//----- nvinfo : EIATTR_FRAME_SIZE
	.align		4
.L_11:
        /*0048*/ 	.byte	0x04, 0x11
        /*004a*/ 	.short	(.L_13 - .L_12)
	.align		4
.L_12:
        /*004c*/ 	.word	index@(_Z22imageFilterKernelPartBP6uchar3S0_ii)
        /*0050*/ 	.word	0x00000000


	//----- nvinfo : EIATTR_REGCOUNT
	.align		4
.L_13:
        /*0054*/ 	.byte	0x04, 0x2f
        /*0056*/ 	.short	(.L_15 - .L_14)
	.align		4
.L_14:
        /*0058*/ 	.word	index@(_Z17imageFilterKernelP6uchar3S0_iic)
        /*005c*/ 	.word	0x00000030


	//----- nvinfo : EIATTR_FRAME_SIZE
	.align		4
.L_15:
        /*0060*/ 	.byte	0x04, 0x11
        /*0062*/ 	.short	(.L_17 - .L_16)
	.align		4
.L_16:
        /*0064*/ 	.word	index@($__internal_0_$__cuda_sm3x_div_rn_noftz_f32_slowpath)
        /*0068*/ 	.word	0x00000028


	//----- nvinfo : EIATTR_FRAME_SIZE
	.align		4
.L_17:
        /*006c*/ 	.byte	0x04, 0x11
        /*006e*/ 	.short	(.L_19 - .L_18)
	.align		4
.L_18:
        /*0070*/ 	.word	index@(_Z17imageFilterKernelP6uchar3S0_iic)
        /*0074*/ 	.word	0x00000028


	//----- nvinfo : EIATTR_MIN_STACK_SIZE
	.align		4
.L_19:
        /*0078*/ 	.byte	0x04, 0x12
        /*007a*/ 	.short	(.L_21 - .L_20)
	.align		4
.L_20:
        /*007c*/ 	.word	index@(_Z17imageFilterKernelP6uchar3S0_iic)
        /*0080*/ 	.word	0x00000028


	//----- nvinfo : EIATTR_MIN_STACK_SIZE
	.align		4
.L_21:
        /*0084*/ 	.byte	0x04, 0x12
        /*0086*/ 	.short	(.L_23 - .L_22)
	.align		4
.L_22:
        /*0088*/ 	.word	index@(_Z22imageFilterKernelPartBP6uchar3S0_ii)
        /*008c*/ 	.word	0x00000000


	//----- nvinfo : EIATTR_MIN_STACK_SIZE
	.align		4
.L_23:
        /*0090*/ 	.byte	0x04, 0x12
        /*0092*/ 	.short	(.L_25 - .L_24)
	.align		4
.L_24:
        /*0094*/ 	.word	index@(_Z22imageFilterKernelPartAP6uchar3S0_ii)
        /*0098*/ 	.word	0x00000000
.L_25:


//--------------------- .nv.compat                --------------------------
	.section	.nv.compat,"",@"SHT_CUDA_COMPAT_INFO"
	.align	4
        /*0000*/ 	.byte	0x02, 0x09, 0x00, 0x00, 0x02, 0x02, 0x01, 0x00, 0x02, 0x05, 0x05, 0x00, 0x03, 0x07, 0x01, 0x01
        /*0010*/ 	.byte	0x02, 0x03, 0x00, 0x00, 0x02, 0x06, 0x01, 0x00, 0x04, 0x0b, 0x08, 0x00, 0x01, 0x00, 0x00, 0x00
        /*0020*/ 	.byte	0x00, 0x00, 0x00, 0x00


//--------------------- .nv.info._Z17imageFilterKernelP6uchar3S0_iic --------------------------
	.section	.nv.info._Z17imageFilterKernelP6uchar3S0_iic,"",@"SHT_CUDA_INFO"
	.sectionflags	@""
	.align	4


	//----- nvinfo : EIATTR_CUDA_API_VERSION
	.align		4
        /*0000*/ 	.byte	0x04, 0x37
        /*0002*/ 	.short	(.L_27 - .L_26)
.L_26:
        /*0004*/ 	.word	0x00000082


	//----- nvinfo : EIATTR_KPARAM_INFO
	.align		4
.L_27:
        /*0008*/ 	.byte	0x04, 0x17
        /*000a*/ 	.short	(.L_29 - .L_28)
.L_28:
        /*000c*/ 	.word	0x00000000
        /*0010*/ 	.short	0x0004
        /*0012*/ 	.short	0x0018
        /*0014*/ 	.byte	0x00, 0xf0, 0x05, 0x00


	//----- nvinfo : EIATTR_KPARAM_INFO
	.align		4
.L_29:
        /*0018*/ 	.byte	0x04, 0x17
        /*001a*/ 	.short	(.L_31 - .L_30)
.L_30:
        /*001c*/ 	.word	0x00000000
        /*0020*/ 	.short	0x0003
        /*0022*/ 	.short	0x0014
        /*0024*/ 	.byte	0x00, 0xf0, 0x11, 0x00


	//----- nvinfo : EIATTR_KPARAM_INFO
	.align		4
.L_31:
        /*0028*/ 	.byte	0x04, 0x17
        /*002a*/ 	.short	(.L_33 - .L_32)
.L_32:
        /*002c*/ 	.word	0x00000000
        /*0030*/ 	.short	0x0002
        /*0032*/ 	.short	0x0010
        /*0034*/ 	.byte	0x00, 0xf0, 0x11, 0x00


	//----- nvinfo : EIATTR_KPARAM_INFO
	.align		4
.L_33:
        /*0038*/ 	.byte	0x04, 0x17
        /*003a*/ 	.short	(.L_35 - .L_34)
.L_34:
        /*003c*/ 	.word	0x00000000
        /*0040*/ 	.short	0x0001
        /*0042*/ 	.short	0x0008
        /*0044*/ 	.byte	0x00, 0xf5, 0x21, 0x00


	//----- nvinfo : EIATTR_KPARAM_INFO
	.align		4
.L_35:
        /*0048*/ 	.byte	0x04, 0x17
        /*004a*/ 	.short	(.L_37 - .L_36)
.L_36:
        /*004c*/ 	.word	0x00000000
        /*0050*/ 	.short	0x0000
        /*0052*/ 	.short	0x0000
        /*0054*/ 	.byte	0x00, 0xf5, 0x21, 0x00


	//----- nvinfo : EIATTR_SPARSE_MMA_MASK
	.align		4
.L_37:
        /*0058*/ 	.byte	0x03, 0x50
        /*005a*/ 	.short	0x0000


	//----- nvinfo : EIATTR_MAXREG_COUNT
	.align		4
        /*005c*/ 	.byte	0x03, 0x1b
        /*005e*/ 	.short	0x00ff


	//----- nvinfo : EIATTR_NUM_BARRIERS
	.align		4
        /*0060*/ 	.byte	0x02, 0x4c
        /*0062*/ 	.byte	0x01
	.zero		1


	//----- nvinfo : EIATTR_EXTERNS
	.align		4
        /*0064*/ 	.byte	0x04, 0x0f
        /*0066*/ 	.short	(.L_39 - .L_38)


	//   ....[0]....
	.align		4
.L_38:
        /*0068*/ 	.word	index@(free)


	//----- nvinfo : EIATTR_MERCURY_ISA_VERSION
	.align		4
.L_39:
        /*006c*/ 	.byte	0x03, 0x5f
        /*006e*/ 	.short	0x0101


	//----- nvinfo : EIATTR_VRC_CTA_INIT_COUNT
	.align		4
        /*0070*/ 	.byte	0x02, 0x4a
	.zero		1
	.zero		1


	//----- nvinfo : EIATTR_SYSCALL_OFFSETS
	.align		4
        /*0074*/ 	.byte	0x04, 0x46
        /*0076*/ 	.short	(.L_41 - .L_40)


	//   ....[0]....
.L_40:
        /*0078*/ 	.word	0x00003da0


	//   ....[1]....
        /*007c*/ 	.word	0x00003e10


	//   ....[2]....
        /*0080*/ 	.word	0x00003e80


	//----- nvinfo : EIATTR_EXIT_INSTR_OFFSETS
	.align		4
.L_41:
        /*0084*/ 	.byte	0x04, 0x1c
        /*0086*/ 	.short	(.L_43 - .L_42)


	//   ....[0]....
.L_42:
        /*0088*/ 	.word	0x00003e90


	//----- nvinfo : EIATTR_CRS_STACK_SIZE
	.align		4
.L_43:
        /*008c*/ 	.byte	0x04, 0x1e
        /*008e*/ 	.short	(.L_45 - .L_44)
.L_44:
        /*0090*/ 	.word	0x00000000


	//----- nvinfo : EIATTR_CBANK_PARAM_SIZE
	.align		4
.L_45:
        /*0094*/ 	.byte	0x03, 0x19
        /*0096*/ 	.short	0x0019


	//----- nvinfo : EIATTR_PARAM_CBANK
	.align		4
        /*0098*/ 	.byte	0x04, 0x0a
        /*009a*/ 	.short	(.L_47 - .L_46)
	.align		4
.L_46:
        /*009c*/ 	.word	index@(.nv.constant0._Z17imageFilterKernelP6uchar3S0_iic)
        /*00a0*/ 	.short	0x0380
        /*00a2*/ 	.short	0x0019


	//----- nvinfo : EIATTR_SW_WAR
	.align		4
.L_47:
        /*00a4*/ 	.byte	0x04, 0x36
        /*00a6*/ 	.short	(.L_49 - .L_48)
.L_48:
        /*00a8*/ 	.word	0x00000008
.L_49:


//--------------------- .nv.info._Z22imageFilterKernelPartBP6uchar3S0_ii --------------------------
	.section	.nv.info._Z22imageFilterKernelPartBP6uchar3S0_ii,"",@"SHT_CUDA_INFO"
	.sectionflags	@""
	.align	4


	//----- nvinfo : EIATTR_CUDA_API_VERSION
	.align		4
        /*0000*/ 	.byte	0x04, 0x37
        /*0002*/ 	.short	(.L_51 - .L_50)
.L_50:
        /*0004*/ 	.word	0x00000082


	//----- nvinfo : EIATTR_KPARAM_INFO
	.align		4
.L_51:
        /*0008*/ 	.byte	0x04, 0x17
        /*000a*/ 	.short	(.L_53 - .L_52)
.L_52:
        /*000c*/ 	.word	0x00000000
        /*0010*/ 	.short	0x0003
        /*0012*/ 	.short	0x0014
        /*0014*/ 	.byte	0x00, 0xf0, 0x11, 0x00


	//----- nvinfo : EIATTR_KPARAM_INFO
	.align		4
.L_53:
        /*0018*/ 	.byte	0x04, 0x17
        /*001a*/ 	.short	(.L_55 - .L_54)
.L_54:
        /*001c*/ 	.word	0x00000000
        /*0020*/ 	.short	0x0002
        /*0022*/ 	.short	0x0010
        /*0024*/ 	.byte	0x00, 0xf0, 0x11, 0x00


	//----- nvinfo : EIATTR_KPARAM_INFO
	.align		4
.L_55:
        /*0028*/ 	.byte	0x04, 0x17
        /*002a*/ 	.short	(.L_57 - .L_56)
.L_56:
        /*002c*/ 	.word	0x00000000
        /*0030*/ 	.short	0x0001
        /*0032*/ 	.short	0x0008
        /*0034*/ 	.byte	0x00, 0xf5, 0x21, 0x00


	//----- nvinfo : EIATTR_KPARAM_INFO
	.align		4
.L_57:
        /*0038*/ 	.byte	0x04, 0x17
        /*003a*/ 	.short	(.L_59 - .L_58)
.L_58:
        /*003c*/ 	.word	0x00000000
        /*0040*/ 	.short	0x0000
        /*0042*/ 	.short	0x0000
        /*0044*/ 	.byte	0x00, 0xf5, 0x21, 0x00


	//----- nvinfo : EIATTR_SPARSE_MMA_MASK
	.align		4
.L_59:
        /*0048*/ 	.byte	0x03, 0x50
        /*004a*/ 	.short	0x0000


	//----- nvinfo : EIATTR_MAXREG_COUNT
	.align		4
        /*004c*/ 	.byte	0x03, 0x1b
        /*004e*/ 	.short	0x00ff


	//----- nvinfo : EIATTR_NUM_BARRIERS
	.align		4
        /*0050*/ 	.byte	0x02, 0x4c
        /*0052*/ 	.byte	0x01
	.zero		1


	//----- nvinfo : EIATTR_MERCURY_ISA_VERSION
	.align		4
        /*0054*/ 	.byte	0x03, 0x5f
        /*0056*/ 	.short	0x0101


	//----- nvinfo : EIATTR_VRC_CTA_INIT_COUNT
	.align		4
        /*0058*/ 	.byte	0x02, 0x4a
	.zero		1
	.zero		1


	//----- nvinfo : EIATTR_EXIT_INSTR_OFFSETS
	.align		4
        /*005c*/ 	.byte	0x04, 0x1c
        /*005e*/ 	.short	(.L_61 - .L_60)


	//   ....[0]....
.L_60:
        /*0060*/ 	.word	0x00000090


	//   ....[1]....
        /*0064*/ 	.word	0x00002020


	//----- nvinfo : EIATTR_CRS_STACK_SIZE
	.align		4
.L_61:
        /*0068*/ 	.byte	0x04, 0x1e
        /*006a*/ 	.short	(.L_63 - .L_62)
.L_62:
        /*006c*/ 	.word	0x00000000


	//----- nvinfo : EIATTR_CBANK_PARAM_SIZE
	.align		4
.L_63:
        /*0070*/ 	.byte	0x03, 0x19
        /*0072*/ 	.short	0x0018


	//----- nvinfo : EIATTR_PARAM_CBANK
	.align		4
        /*0074*/ 	.byte	0x04, 0x0a
        /*0076*/ 	.short	(.L_65 - .L_64)
	.align		4
.L_64:
        /*0078*/ 	.word	index@(.nv.constant0._Z22imageFilterKernelPartBP6uchar3S0_ii)
        /*007c*/ 	.short	0x0380
        /*007e*/ 	.short	0x0018


	//----- nvinfo : EIATTR_SW_WAR
	.align		4
.L_65:
        /*0080*/ 	.byte	0x04, 0x36
        /*0082*/ 	.short	(.L_67 - .L_66)
.L_66:
        /*0084*/ 	.word	0x00000008
.L_67:


//--------------------- .nv.info._Z22imageFilterKernelPartAP6uchar3S0_ii --------------------------
	.section	.nv.info._Z22imageFilterKernelPartAP6uchar3S0_ii,"",@"SHT_CUDA_INFO"
	.sectionflags	@""
	.align	4


	//----- nvinfo : EIATTR_CUDA_API_VERSION
	.align		4
        /*0000*/ 	.byte	0x04, 0x37
        /*0002*/ 	.short	(.L_69 - .L_68)
.L_68:
        /*0004*/ 	.word	0x00000082


	//----- nvinfo : EIATTR_KPARAM_INFO
	.align		4
.L_69:
        /*0008*/ 	.byte	0x04, 0x17
        /*000a*/ 	.short	(.L_71 - .L_70)
.L_70:
        /*000c*/ 	.word	0x00000000
        /*0010*/ 	.short	0x0003
        /*0012*/ 	.short	0x0014
        /*0014*/ 	.byte	0x00, 0xf0, 0x11, 0x00


	//----- nvinfo : EIATTR_KPARAM_INFO
	.align		4
.L_71:
        /*0018*/ 	.byte	0x04, 0x17
        /*001a*/ 	.short	(.L_73 - .L_72)
.L_72:
        /*001c*/ 	.word	0x00000000
        /*0020*/ 	.short	0x0002
        /*0022*/ 	.short	0x0010
        /*0024*/ 	.byte	0x00, 0xf0, 0x11, 0x00


	//----- nvinfo : EIATTR_KPARAM_INFO
	.align		4
.L_73:
        /*0028*/ 	.byte	0x04, 0x17
        /*002a*/ 	.short	(.L_75 - .L_74)
.L_74:
        /*002c*/ 	.word	0x00000000
        /*0030*/ 	.short	0x0001
        /*0032*/ 	.short	0x0008
        /*0034*/ 	.byte	0x00, 0xf5, 0x21, 0x00


	//----- nvinfo : EIATTR_KPARAM_INFO
	.align		4
.L_75:
        /*0038*/ 	.byte	0x04, 0x17
        /*003a*/ 	.short	(.L_77 - .L_76)
.L_76:
        /*003c*/ 	.word	0x00000000
        /*0040*/ 	.short	0x0000
        /*0042*/ 	.short	0x0000
        /*0044*/ 	.byte	0x00, 0xf5, 0x21, 0x00


	//----- nvinfo : EIATTR_SPARSE_MMA_MASK
	.align		4
.L_77:
        /*0048*/ 	.byte	0x03, 0x50
        /*004a*/ 	.short	0x0000


	//----- nvinfo : EIATTR_MAXREG_COUNT
	.align		4
        /*004c*/ 	.byte	0x03, 0x1b
        /*004e*/ 	.short	0x00ff


	//----- nvinfo : EIATTR_MERCURY_ISA_VERSION
	.align		4
        /*0050*/ 	.byte	0x03, 0x5f
        /*0052*/ 	.short	0x0101


	//----- nvinfo : EIATTR_VRC_CTA_INIT_COUNT
	.align		4
        /*0054*/ 	.byte	0x02, 0x4a
	.zero		1
	.zero		1


	//----- nvinfo : EIATTR_EXIT_INSTR_OFFSETS
	.align		4
        /*0058*/ 	.byte	0x04, 0x1c
        /*005a*/ 	.short	(.L_79 - .L_78)


	//   ....[0]....
.L_78:
        /*005c*/ 	.word	0x000001c0


	//   ....[1]....
        /*0060*/ 	.word	0x000020f0


	//----- nvinfo : EIATTR_CRS_STACK_SIZE
	.align		4
.L_79:
        /*0064*/ 	.byte	0x04, 0x1e
        /*0066*/ 	.short	(.L_81 - .L_80)
.L_80:
        /*0068*/ 	.word	0x00000000


	//----- nvinfo : EIATTR_CBANK_PARAM_SIZE
	.align		4
.L_81:
        /*006c*/ 	.byte	0x03, 0x19
        /*006e*/ 	.short	0x0018


	//----- nvinfo : EIATTR_PARAM_CBANK
	.align		4
        /*0070*/ 	.byte	0x04, 0x0a
        /*0072*/ 	.short	(.L_83 - .L_82)
	.align		4
.L_82:
        /*0074*/ 	.word	index@(.nv.constant0._Z22imageFilterKernelPartAP6uchar3S0_ii)
        /*0078*/ 	.short	0x0380
        /*007a*/ 	.short	0x0018


	//----- nvinfo : EIATTR_SW_WAR
	.align		4
.L_83:
        /*007c*/ 	.byte	0x04, 0x36
        /*007e*/ 	.short	(.L_85 - .L_84)
.L_84:
        /*0080*/ 	.word	0x00000008
.L_85:


//--------------------- .nv.callgraph             --------------------------
	.section	.nv.callgraph,"",@"SHT_CUDA_CALLGRAPH"
	.align	4
	.sectionentsize	8
	.align		4
        /*0000*/ 	.word	0x00000000
	.align		4
        /*0004*/ 	.word	0xffffffff
	.align		4
        /*0008*/ 	.word	index@(_Z17imageFilterKernelP6uchar3S0_iic)
	.align		4
        /*000c*/ 	.word	index@(free)
	.align		4
        /*0010*/ 	.word	0x00000000
	.align		4
        /*0014*/ 	.word	0xfffffffe
	.align		4
        /*0018*/ 	.word	0x00000000
	.align		4
        /*001c*/ 	.word	0xfffffffd
	.align		4
        /*0020*/ 	.word	0x00000000
	.align		4
        /*0024*/ 	.word	0xfffffffc


//--------------------- .nv.constant4             --------------------------
	.section	.nv.constant4,"a",@progbits
	.align	8
	.align		8
.nv.constant4:
        /*0000*/ 	.dword	free


//--------------------- .text._Z17imageFilterKernelP6uchar3S0_iic --------------------------
	.section	.text._Z17imageFilterKernelP6uchar3S0_iic,"ax",@progbits
	.align	128
        .global         _Z17imageFilterKernelP6uchar3S0_iic
        .type           _Z17imageFilterKernelP6uchar3S0_iic,@function
        .size           _Z17imageFilterKernelP6uchar3S0_iic,(.L_x_110 - _Z17imageFilterKernelP6uchar3S0_iic)
        .other          _Z17imageFilterKernelP6uchar3S0_iic,@"STO_CUDA_ENTRY STV_DEFAULT"
_Z17imageFilterKernelP6uchar3S0_iic:
.text._Z17imageFilterKernelP6uchar3S0_iic:
[----:B------:R-:W0:Y:S02]  /*0000*/  LDC R1, c[0x0][0x37c] ;  /* 0x0000df00ff017b82 */ /* 0x000e240000000800 */
[----:B0-----:R-:W-:Y:S01]  /*0010*/  VIADD R1, R1, 0xffffffd8 ;  /* 0xffffffd801017836 */ /* 0x001fe20000000000 */
[----:B------:R-:W0:Y:S01]  /*0020*/  LDCU UR42, c[0x0][0x2f8] ;  /* 0x00005f00ff2a77ac */ /* 0x000e220008000800 */
[----:B------:R-:W1:Y:S03]  /*0030*/  LDCU.U8 UR4, c[0x0][0x398] ;  /* 0x00007300ff0477ac */ /* 0x000e660008000000 */
[----:B------:R-:W-:Y:S01]  /*0040*/  R2UR UR5, R1 ;  /* 0x00000000010572ca */ /* 0x000fe200000e0000 */
[----:B------:R-:W2:-:S12]  /*0050*/  LDCU UR43, c[0x0][0x2fc] ;  /* 0x00005f80ff2b77ac */ /* 0x000e980008000800 */
[----:B0-----:R-:W-:Y:S02]  /*0060*/  UIADD3 UR42, UP0, UPT, UR5, UR42, URZ ;  /* 0x0000002a052a7290 */ /* 0x001fe4000ff1e0ff */
[----:B-1----:R-:W-:Y:S02]  /*0070*/  UPRMT UR4, UR4, 0x8880, URZ ;  /* 0x0000888004047896 */ /* 0x002fe400080000ff */
[----:B--2---:R-:W-:Y:S02]  /*0080*/  UIADD3.X UR43, UPT, UPT, URZ, UR43, URZ, UP0, !UPT ;  /* 0x0000002bff2b7290 */ /* 0x004fe400087fe4ff */
[----:B------:R-:W-:-:S09]  /*0090*/  UISETP.NE.AND UP0, UPT, UR4, 0x31, UPT ;  /* 0x000000310400788c */ /* 0x000fd2000bf05270 */
[----:B------:R-:W-:Y:S05]  /*00a0*/  BRA.U !UP0, `(.L_x_0) ;  /* 0x0000000108c47547 */ /* 0x000fea000b800000 */
[----:B------:R-:W-:-:S09]  /*00b0*/  UISETP.NE.AND UP0, UPT, UR4, 0x33, UPT ;  /* 0x000000330400788c */ /* 0x000fd2000bf05270 */
[----:B------:R-:W-:Y:S05]  /*00c0*/  BRA.U !UP0, `(.L_x_1) ;  /* 0x0000000108607547 */ /* 0x000fea000b800000 */
[----:B------:R-:W-:-:S09]  /*00d0*/  UISETP.NE.AND UP0, UPT, UR4, 0x32, UPT ;  /* 0x000000320400788c */ /* 0x000fd2000bf05270 */
[----:B------:R-:W-:Y:S05]  /*00e0*/  BRA.U UP0, `(.L_x_2) ;  /* 0x0000000100f47547 */ /* 0x000fea000b800000 */
[----:B------:R-:W-:Y:S01]  /*00f0*/  IMAD.MOV.U32 R2, RZ, RZ, -0x1 ;  /* 0xffffffffff027424 */ /* 0x000fe200078e00ff */
[----:B------:R-:W-:Y:S01]  /*0100*/  MOV R6, 0xffffffff ;  /* 0xffffffff00067802 */ /* 0x000fe20000000f00 */
[----:B------:R-:W-:Y:S01]  /*0110*/  IMAD.MOV.U32 R3, RZ, RZ, RZ ;  /* 0x000000ffff037224 */ /* 0x000fe200078e00ff */
[----:B------:R0:W-:Y:S01]  /*0120*/  STL.64 [R1], RZ ;  /* 0x000000ff01007387 */ /* 0x0001e20000100a00 */
[----:B------:R-:W-:Y:S01]  /*0130*/  IMAD.MOV.U32 R4, RZ, RZ, RZ ;  /* 0x000000ffff047224 */ /* 0x000fe200078e00ff */
[----:B------:R-:W-:Y:S01]  /*0140*/  UMOV UR38, URZ ;  /* 0x000000ff00267c82 */ /* 0x000fe20008000000 */
[----:B------:R-:W-:Y:S01]  /*0150*/  IMAD.MOV.U32 R5, RZ, RZ, -0x1 ;  /* 0xffffffffff057424 */ /* 0x000fe200078e00ff */
[----:B------:R0:W-:Y:S01]  /*0160*/  STL.64 [R1+0x8], R2 ;  /* 0x0000080201007387 */ /* 0x0001e20000100a00 */
[----:B------:R-:W-:Y:S01]  /*0170*/  IMAD.MOV.U32 R7, RZ, RZ, -0x1 ;  /* 0xffffffffff077424 */ /* 0x000fe200078e00ff */
[----:B------:R-:W-:Y:S01]  /*0180*/  UMOV UR39, 0xffffffff ;  /* 0xffffffff00277882 */ /* 0x000fe20000000000 */
[----:B------:R-:W-:Y:S01]  /*0190*/  IMAD.MOV.U32 R0, RZ, RZ, 0x5 ;  /* 0x00000005ff007424 */ /* 0x000fe200078e00ff */
[----:B------:R0:W-:Y:S01]  /*01a0*/  STL.64 [R1+0x10], R4 ;  /* 0x0000100401007387 */ /* 0x0001e20000100a00 */
[----:B------:R-:W-:Y:S01]  /*01b0*/  UMOV UR46, 0x5 ;  /* 0x00000005002e7882 */ /* 0x000fe20000000000 */
[----:B------:R-:W-:Y:S01]  /*01c0*/  UMOV UR47, 0x1 ;  /* 0x00000001002f7882 */ /* 0x000fe20000000000 */
[----:B------:R-:W-:Y:S01]  /*01d0*/  UMOV UR48, 0xffffffff ;  /* 0xffffffff00307882 */ /* 0x000fe20000000000 */
[----:B------:R0:W-:Y:S01]  /*01e0*/  STL.64 [R1+0x18], R6 ;  /* 0x0000180601007387 */ /* 0x0001e20000100a00 */
[----:B------:R-:W-:Y:S01]  /*01f0*/  UMOV UR49, 0xffffffff ;  /* 0xffffffff00317882 */ /* 0x000fe20000000000 */
[----:B------:R-:W-:Y:S01]  /*0200*/  UMOV UR50, 0xffffffff ;  /* 0xffffffff00327882 */ /* 0x000fe20000000000 */
[----:B------:R-:W-:Y:S01]  /*0210*/  UMOV UR40, URZ ;  /* 0x000000ff00287c82 */ /* 0x000fe20008000000 */
[----:B------:R0:W-:Y:S01]  /*0220*/  STL [R1+0x20], R0 ;  /* 0x0000200001007387 */ /* 0x0001e20000100800 */
[----:B------:R-:W-:Y:S01]  /*0230*/  UMOV UR41, URZ ;  /* 0x000000ff00297c82 */ /* 0x000fe20008000000 */
[----:B------:R-:W-:Y:S05]  /*0240*/  BRA `(.L_x_2) ;  /* 0x00000000009c7947 */ /* 0x000fea0003800000 */
.L_x_1:
[----:B------:R-:W-:Y:S01]  /*0250*/  IMAD.MOV.U32 R7, RZ, RZ, -0x2 ;  /* 0xfffffffeff077424 */ /* 0x000fe200078e00ff */
[----:B------:R-:W-:Y:S01]  /*0260*/  MOV R4, 0xffffffff ;  /* 0xffffffff00047802 */ /* 0x000fe20000000f00 */
[----:B------:R-:W-:Y:S01]  /*0270*/  IMAD.MOV.U32 R6, RZ, RZ, RZ ;  /* 0x000000ffff067224 */ /* 0x000fe200078e00ff */
[----:B------:R1:W-:Y:S01]  /*0280*/  STL [R1+0x4], RZ ;  /* 0x000004ff01007387 */ /* 0x0003e20000100800 */
[----:B------:R-:W-:Y:S01]  /*0290*/  IMAD.MOV.U32 R0, RZ, RZ, 0x1 ;  /* 0x00000001ff007424 */ /* 0x000fe200078e00ff */
[----:B------:R-:W-:Y:S01]  /*02a0*/  UMOV UR48, 0x1 ;  /* 0x0000000100307882 */ /* 0x000fe20000000000 */
[----:B------:R-:W-:Y:S01]  /*02b0*/  IMAD.MOV.U32 R2, RZ, RZ, 0x2 ;  /* 0x00000002ff027424 */ /* 0x000fe200078e00ff */
[----:B------:R1:W-:Y:S01]  /*02c0*/  STL.64 [R1+0x10], R6 ;  /* 0x0000100601007387 */ /* 0x0003e20000100a00 */
[----:B------:R-:W-:Y:S01]  /*02d0*/  UMOV UR46, 0xffffffff ;  /* 0xffffffff002e7882 */ /* 0x000fe20000000000 */
[----:B------:R-:W-:Y:S01]  /*02e0*/  UMOV UR39, URZ ;  /* 0x000000ff00277c82 */ /* 0x000fe20008000000 */
[----:B------:R-:W-:Y:S01]  /*02f0*/  UMOV UR38, 0x2 ;  /* 0x0000000200267882 */ /* 0x000fe20000000000 */
[----:B------:R1:W-:Y:S01]  /*0300*/  STL [R1], R0 ;  /* 0x0000000001007387 */ /* 0x0003e20000100800 */
[----:B------:R-:W-:Y:S01]  /*0310*/  UMOV UR49, 0xfffffffe ;  /* 0xfffffffe00317882 */ /* 0x000fe20000000000 */
[----:B------:R-:W-:Y:S01]  /*0320*/  UMOV UR50, 0xffffffff ;  /* 0xffffffff00327882 */ /* 0x000fe20000000000 */
[----:B------:R-:W-:Y:S01]  /*0330*/  UMOV UR40, URZ ;  /* 0x000000ff00287c82 */ /* 0x000fe20008000000 */
[----:B------:R1:W-:Y:S01]  /*0340*/  STL [R1+0x18], R0 ;  /* 0x0000180001007387 */ /* 0x0003e20000100800 */
[----:B------:R-:W-:Y:S01]  /*0350*/  UMOV UR41, 0x1 ;  /* 0x0000000100297882 */ /* 0x000fe20000000000 */
[----:B------:R-:W-:-:S02]  /*0360*/  UMOV UR47, 0x1 ;  /* 0x00000001002f7882 */ /* 0x000fc40000000000 */
[----:B------:R1:W-:Y:S04]  /*0370*/  STL [R1+0x8], R4 ;  /* 0x0000080401007387 */ /* 0x0003e80000100800 */
[----:B------:R1:W-:Y:S04]  /*0380*/  STL [R1+0x20], R4 ;  /* 0x0000200401007387 */ /* 0x0003e80000100800 */
[----:B------:R1:W-:Y:S04]  /*0390*/  STL [R1+0xc], R2 ;  /* 0x00000c0201007387 */ /* 0x0003e80000100800 */
[----:B------:R1:W-:Y:S01]  /*03a0*/  STL [R1+0x1c], RZ ;  /* 0x00001cff01007387 */ /* 0x0003e20000100800 */
[----:B------:R-:W-:Y:S05]  /*03b0*/  BRA `(.L_x_2) ;  /* 0x0000000000407947 */ /* 0x000fea0003800000 */
.L_x_0:
[----:B------:R-:W-:Y:S01]  /*03c0*/  IMAD.MOV.U32 R2, RZ, RZ, 0x1 ;  /* 0x00000001ff027424 */ /* 0x000fe200078e00ff */
[----:B------:R-:W-:Y:S01]  /*03d0*/  UMOV UR46, 0x1 ;  /* 0x00000001002e7882 */ /* 0x000fe20000000000 */
[----:B------:R-:W-:Y:S01]  /*03e0*/  IMAD.MOV.U32 R3, RZ, RZ, 0x1 ;  /* 0x00000001ff037424 */ /* 0x000fe200078e00ff */
[----:B------:R-:W-:Y:S01]  /*03f0*/  UMOV UR47, 0x9 ;  /* 0x00000009002f7882 */ /* 0x000fe20000000000 */
[----:B------:R-:W-:Y:S01]  /*0400*/  UMOV UR39, 0x1 ;  /* 0x0000000100277882 */ /* 0x000fe20000000000 */
[----:B------:R2:W-:Y:S01]  /*0410*/  STL [R1+0x20], R2 ;  /* 0x0000200201007387 */ /* 0x0005e20000100800 */
[----:B------:R-:W-:Y:S01]  /*0420*/  UMOV UR48, 0x1 ;  /* 0x0000000100307882 */ /* 0x000fe20000000000 */
[----:B------:R-:W-:Y:S01]  /*0430*/  UMOV UR49, 0x1 ;  /* 0x0000000100317882 */ /* 0x000fe20000000000 */
[----:B------:R-:W-:Y:S01]  /*0440*/  UMOV UR38, 0x1 ;  /* 0x0000000100267882 */ /* 0x000fe20000000000 */
[----:B------:R2:W-:Y:S01]  /*0450*/  STL.64 [R1], R2 ;  /* 0x0000000201007387 */ /* 0x0005e20000100a00 */
[----:B------:R-:W-:Y:S01]  /*0460*/  UMOV UR50, 0x1 ;  /* 0x0000000100327882 */ /* 0x000fe20000000000 */
[----:B------:R-:W-:Y:S01]  /*0470*/  UMOV UR40, 0x1 ;  /* 0x0000000100287882 */ /* 0x000fe20000000000 */
[----:B------:R-:W-:Y:S01]  /*0480*/  UMOV UR41, 0x1 ;  /* 0x0000000100297882 */ /* 0x000fe20000000000 */
[----:B------:R2:W-:Y:S04]  /*0490*/  STL.64 [R1+0x8], R2 ;  /* 0x0000080201007387 */ /* 0x0005e80000100a00 */
[----:B------:R2:W-:Y:S04]  /*04a0*/  STL.64 [R1+0x10], R2 ;  /* 0x0000100201007387 */ /* 0x0005e80000100a00 */
[----:B------:R2:W-:Y:S02]  /*04b0*/  STL.64 [R1+0x18], R2 ;  /* 0x0000180201007387 */ /* 0x0005e40000100a00 */
.L_x_2:
[----:B------:R-:W3:Y:S01]  /*04c0*/  S2R R16, SR_TID.X ;  /* 0x0000000000107919 */ /* 0x000ee20000002100 */
[----:B------:R-:W4:Y:S01]  /*04d0*/  S2UR UR53, SR_CTAID.X ;  /* 0x00000000003579c3 */ /* 0x000f220000002500 */
[----:B------:R-:W5:Y:S01]  /*04e0*/  LDCU.64 UR44, c[0x0][0x390] ;  /* 0x00007200ff2c77ac */ /* 0x000f620008000a00 */
[----:B01----:R-:W-:Y:S01]  /*04f0*/  I2FP.F32.S32 R0, UR40 ;  /* 0x0000002800007c45 */ /* 0x003fe20008201400 */
[----:B------:R-:W-:Y:S01]  /*0500*/  BSSY.RECONVERGENT B3, `(.L_x_3) ;  /* 0x0000384000037945 */ /* 0x000fe20003800200 */
[----:B------:R-:W-:Y:S01]  /*0510*/  I2FP.F32.S32 R20, UR39 ;  /* 0x0000002700147c45 */ /* 0x000fe20008201400 */
[----:B------:R-:W-:Y:S01]  /*0520*/  IMAD.U32 R19, RZ, RZ, UR46 ;  /* 0x0000002eff137e24 */ /* 0x000fe2000f8e00ff */
[----:B------:R-:W-:Y:S01]  /*0530*/  R2UR UR55, R0 ;  /* 0x00000000003772ca */ /* 0x000fe200000e0000 */
[----:B------:R-:W-:Y:S01]  /*0540*/  IMAD.MOV.U32 R0, RZ, RZ, RZ ;  /* 0x000000ffff007224 */ /* 0x000fe200078e00ff */
[----:B------:R-:W-:Y:S01]  /*0550*/  MOV R18, UR39 ;  /* 0x0000002700127c02 */ /* 0x000fe20008000f00 */
[----:B------:R-:W-:Y:S01]  /*0560*/  IMAD.U32 R28, RZ, RZ, UR48 ;  /* 0x00000030ff1c7e24 */ /* 0x000fe2000f8e00ff */
[----:B------:R-:W-:Y:S01]  /*0570*/  MOV R35, UR40 ;  /* 0x0000002800237c02 */ /* 0x000fe20008000f00 */
[----:B------:R-:W-:Y:S01]  /*0580*/  IMAD.U32 R30, RZ, RZ, UR49 ;  /* 0x00000031ff1e7e24 */ /* 0x000fe2000f8e00ff */
[----:B------:R-:W0:Y:S01]  /*0590*/  LDCU UR51, c[0x0][0x370] ;  /* 0x00006e00ff3377ac */ /* 0x000e220008000800 */
[----:B------:R-:W-:-:S02]  /*05a0*/  IMAD.U32 R32, RZ, RZ, UR40 ;  /* 0x00000028ff207e24 */ /* 0x000fc4000f8e00ff */
[----:B------:R-:W-:Y:S01]  /*05b0*/  IMAD.U32 R33, RZ, RZ, UR38 ;  /* 0x00000026ff217e24 */ /* 0x000fe2000f8e00ff */
[----:B------:R-:W1:Y:S01]  /*05c0*/  LDCU.64 UR36, c[0x0][0x358] ;  /* 0x00006b00ff2477ac */ /* 0x000e620008000a00 */
[----:B------:R-:W-:Y:S02]  /*05d0*/  IMAD.U32 R34, RZ, RZ, UR50 ;  /* 0x00000032ff227e24 */ /* 0x000fe4000f8e00ff */
[----:B------:R-:W-:Y:S01]  /*05e0*/  IMAD.U32 R17, RZ, RZ, UR41 ;  /* 0x00000029ff117e24 */ /* 0x000fe2000f8e00ff */
[----:B-----5:R-:W-:Y:S01]  /*05f0*/  UIMAD UR44, UR45, UR44, URZ ;  /* 0x0000002c2d2c72a4 */ /* 0x020fe2000f8e02ff */
[----:B------:R-:W-:Y:S01]  /*0600*/  IMAD.MOV.U32 R15, RZ, RZ, RZ ;  /* 0x000000ffff0f7224 */ /* 0x000fe200078e00ff */
[----:B------:R-:W-:Y:S01]  /*0610*/  UIADD3 UR45, UPT, UPT, UR47, -0x1, URZ ;  /* 0xffffffff2f2d7890 */ /* 0x000fe2000fffe0ff */
[----:B------:R-:W0:Y:S01]  /*0620*/  LDCU UR52, c[0x0][0x390] ;  /* 0x00007200ff3477ac */ /* 0x000e220008000800 */
[----:B------:R-:W0:Y:S01]  /*0630*/  LDCU UR54, c[0x0][0x394] ;  /* 0x00007280ff3677ac */ /* 0x000e220008000800 */
[----:B---3--:R-:W-:Y:S01]  /*0640*/  VIADD R16, R16, 0xfffffffc ;  /* 0xfffffffc10107836 */ /* 0x008fe20000000000 */
[----:B----4-:R-:W3:Y:S08]  /*0650*/  LDCU UR56, c[0x0][0x360] ;  /* 0x00006c00ff3877ac */ /* 0x010ef00008000800 */
.L_x_43:
[----:B------:R-:W4:Y:S01]  /*0660*/  S2UR UR4, SR_CTAID.Y ;  /* 0x00000000000479c3 */ /* 0x000f220000002600 */
[----:B------:R-:W5:Y:S01]  /*0670*/  S2R R14, SR_TID.Y ;  /* 0x00000000000e7919 */ /* 0x000f620000002200 */
[----:B------:R-:W1:Y:S01]  /*0680*/  LDCU UR5, c[0x0][0x364] ;  /* 0x00006c80ff0577ac */ /* 0x000e620008000800 */
[----:B--2---:R-:W-:Y:S02]  /*0690*/  IMAD.MOV.U32 R2, RZ, RZ, -0x4 ;  /* 0xfffffffcff027424 */ /* 0x004fe400078e00ff */
[----:B------:R-:W-:Y:S01]  /*06a0*/  HFMA2 R10, -RZ, RZ, 0, 0 ;  /* 0x00000000ff0a7431 */ /* 0x000fe200000001ff */
[----:B------:R-:W2:Y:S01]  /*06b0*/  S2R R13, SR_TID.X ;  /* 0x00000000000d7919 */ /* 0x000ea20000002100 */
[----:B------:R-:W-:Y:S01]  /*06c0*/  BSSY.RECONVERGENT B2, `(.L_x_4) ;  /* 0x0000360000027945 */ /* 0x000fe20003800200 */
[----:B------:R-:W0:Y:S01]  /*06d0*/  LDC R11, c[0x0][0x390] ;  /* 0x0000e400ff0b7b82 */ /* 0x000e220000000800 */
[----:B----4-:R-:W-:Y:S02]  /*06e0*/  LOP3.LUT P0, RZ, R15, UR4, RZ, 0xfc, !PT ;  /* 0x000000040fff7c12 */ /* 0x010fe4000f80fcff */
[----:B------:R-:W-:-:S02]  /*06f0*/  IADD3 R3, PT, PT, R0, UR4, RZ ;  /* 0x0000000400037c10 */ /* 0x000fc4000fffe0ff */
[----:B------:R-:W-:-:S03]  /*0700*/  SEL R0, R2, 0xfffffff8, !P0 ;  /* 0xfffffff802007807 */ /* 0x000fc60004000000 */
[----:B-1----:R-:W-:Y:S02]  /*0710*/  IMAD R5, R3, UR5, RZ ;  /* 0x0000000503057c24 */ /* 0x002fe4000f8e02ff */
[----:B------:R-:W-:Y:S02]  /*0720*/  IMAD R12, R0, R3, R0 ;  /* 0x00000003000c7224 */ /* 0x000fe400078e0200 */
[----:B-----5:R-:W-:Y:S02]  /*0730*/  IMAD R5, R5, 0x10, R14 ;  /* 0x0000001005057824 */ /* 0x020fe400078e020e */
[----:B------:R-:W-:Y:S02]  /*0740*/  IMAD.MOV.U32 R3, RZ, RZ, RZ ;  /* 0x000000ffff037224 */ /* 0x000fe400078e00ff */
[----:B------:R-:W-:-:S04]  /*0750*/  IMAD.IADD R12, R5, 0x1, R12 ;  /* 0x00000001050c7824 */ /* 0x000fc800078e020c */
[C---:B------:R-:W-:Y:S02]  /*0760*/  VIADD R0, R12.reuse, 0xffffffff ;  /* 0xffffffff0c007836 */ /* 0x040fe40000000000 */
[-C--:B0-----:R-:W-:Y:S02]  /*0770*/  IMAD R2, R12, R11.reuse, R11 ;  /* 0x0000000b0c027224 */ /* 0x081fe400078e020b */
[--C-:B--2---:R-:W-:Y:S02]  /*0780*/  IMAD R11, R0, R11, R13.reuse ;  /* 0x0000000b000b7224 */ /* 0x104fe400078e020d */
[----:B------:R-:W-:-:S07]  /*0790*/  IMAD.IADD R9, R2, 0x1, R13 ;  /* 0x0000000102097824 */ /* 0x000fce00078e020d */
.L_x_42:
[----:B------:R-:W0:Y:S01]  /*07a0*/  LDCU.64 UR4, c[0x0][0x390] ;  /* 0x00007200ff0477ac */ /* 0x000e220008000a00 */
[----:B------:R-:W-:Y:S01]  /*07b0*/  IMAD.MOV.U32 R6, RZ, RZ, -0x4 ;  /* 0xfffffffcff067424 */ /* 0x000fe200078e00ff */
[----:B------:R-:W-:Y:S01]  /*07c0*/  LOP3.LUT P0, RZ, R10, UR53, RZ, 0xfc, !PT ;  /* 0x000000350aff7c12 */ /* 0x000fe2000f80fcff */
[----:B------:R-:W-:Y:S01]  /*07d0*/  VIADD R5, R3, UR53 ;  /* 0x0000003503057c36 */ /* 0x000fe20008000000 */
[----:B------:R-:W-:Y:S02]  /*07e0*/  BSSY.RECONVERGENT B1, `(.L_x_5) ;  /* 0x0000347000017945 */ /* 0x000fe40003800200 */
[----:B------:R-:W-:Y:S01]  /*07f0*/  SEL R6, R6, 0xfffffff8, !P0 ;  /* 0xfffffff806067807 */ /* 0x000fe20004000000 */
[----:B---3--:R-:W-:-:S04]  /*0800*/  IMAD R3, R5, UR56, RZ ;  /* 0x0000003805037c24 */ /* 0x008fc8000f8e02ff */
[----:B------:R-:W-:-:S05]  /*0810*/  IMAD R6, R6, R5, R6 ;  /* 0x0000000506067224 */ /* 0x000fca00078e0206 */
[----:B------:R-:W-:Y:S01]  /*0820*/  IADD3 R2, PT, PT, R6, R3, R13 ;  /* 0x0000000306027210 */ /* 0x000fe20007ffe00d */
[----:B0-----:R-:W-:Y:S01]  /*0830*/  IMAD.U32 R21, RZ, RZ, UR4 ;  /* 0x00000004ff157e24 */ /* 0x001fe2000f8e00ff */
[----:B------:R-:W-:-:S04]  /*0840*/  ISETP.GT.AND P0, PT, R12, UR5, PT ;  /* 0x000000050c007c0c */ /* 0x000fc8000bf04270 */
[----:B------:R-:W-:-:S13]  /*0850*/  ISETP.GT.AND P1, PT, R2, R21, PT ;  /* 0x000000150200720c */ /* 0x000fda0003f24270 */
[----:B------:R-:W-:Y:S05]  /*0860*/  @P0 BRA P1, `(.L_x_6) ;  /* 0x0000003000f80947 */ /* 0x000fea0000800000 */
[----:B------:R-:W-:-:S05]  /*0870*/  IMAD R2, R12, R21, R2 ;  /* 0x000000150c027224 */ /* 0x000fca00078e0202 */
[----:B------:R-:W-:-:S13]  /*0880*/  ISETP.GT.AND P0, PT, R2, UR44, PT ;  /* 0x0000002c02007c0c */ /* 0x000fda000bf04270 */
[----:B------:R-:W0:Y:S02]  /*0890*/  @!P0 LDC.64 R4, c[0x0][0x380] ;  /* 0x0000e000ff048b82 */ /* 0x000e240000000a00 */
[----:B0-----:R-:W-:-:S05]  /*08a0*/  @!P0 IMAD.WIDE R22, R2, 0x3, R4 ;  /* 0x0000000302168825 */ /* 0x001fca00078e0204 */
[----:B------:R-:W2:Y:S04]  /*08b0*/  @!P0 LDG.E.U8 R7, desc[UR36][R22.64] ;  /* 0x0000002416078981 */ /* 0x000ea8000c1e1100 */
[----:B------:R-:W3:Y:S04]  /*08c0*/  @!P0 LDG.E.U8 R25, desc[UR36][R22.64+0x1] ;  /* 0x0000012416198981 */ /* 0x000ee8000c1e1100 */
[----:B------:R0:W4:Y:S01]  /*08d0*/  @!P0 LDG.E.U8 R27, desc[UR36][R22.64+0x2] ;  /* 0x00000224161b8981 */ /* 0x000122000c1e1100 */
[----:B------:R-:W-:Y:S01]  /*08e0*/  LEA R29, R21, R2, 0x3 ;  /* 0x00000002151d7211 */ /* 0x000fe200078e18ff */
[----:B------:R-:W-:Y:S05]  /*08f0*/  WARPSYNC.ALL ;  /* 0x0000000000007948 */ /* 0x000fea0003800000 */
[----:B------:R-:W1:Y:S01]  /*0900*/  S2R R31, SR_CgaCtaId ;  /* 0x00000000001f7919 */ /* 0x000e620000008800 */
[----:B------:R-:W-:-:S02]  /*0910*/  MOV R0, 0x400 ;  /* 0x0000040000007802 */ /* 0x000fc40000000f00 */
[----:B------:R-:W-:-:S13]  /*0920*/  ISETP.GT.AND P1, PT, R29, UR44, PT ;  /* 0x0000002c1d007c0c */ /* 0x000fda000bf24270 */
[----:B------:R-:W0:Y:S01]  /*0930*/  @!P1 LDC.64 R4, c[0x0][0x380] ;  /* 0x0000e000ff049b82 */ /* 0x000e220000000a00 */
[----:B-1----:R-:W-:-:S05]  /*0940*/  LEA R0, R31, R0, 0x18 ;  /* 0x000000001f007211 */ /* 0x002fca00078ec0ff */
[----:B------:R-:W-:Y:S02]  /*0950*/  IMAD R31, R13, 0x3, R0 ;  /* 0x000000030d1f7824 */ /* 0x000fe400078e0200 */
[----:B0-----:R-:W-:-:S04]  /*0960*/  @!P1 IMAD.WIDE R22, R29, 0x3, R4 ;  /* 0x000000031d169825 */ /* 0x001fc800078e0204 */
[----:B------:R-:W-:-:S05]  /*0970*/  IMAD R0, R14, 0x180, R31 ;  /* 0x000001800e007824 */ /* 0x000fca00078e021f */
[----:B--2---:R-:W-:Y:S04]  /*0980*/  @!P0 STS.U8 [R0], R7 ;  /* 0x0000000700008388 */ /* 0x004fe80000000000 */
[----:B---3--:R0:W-:Y:S04]  /*0990*/  @!P0 STS.U8 [R0+0x1], R25 ;  /* 0x0000011900008388 */ /* 0x0081e80000000000 */
[----:B----4-:R1:W-:Y:S01]  /*09a0*/  @!P0 STS.U8 [R0+0x2], R27 ;  /* 0x0000021b00008388 */ /* 0x0103e20000000000 */
[----:B------:R-:W-:Y:S06]  /*09b0*/  BAR.SYNC.DEFER_BLOCKING 0x0 ;  /* 0x0000000000007b1d */ /* 0x000fec0000010000 */
[----:B------:R-:W2:Y:S04]  /*09c0*/  @!P1 LDG.E.U8 R29, desc[UR36][R22.64] ;  /* 0x00000024161d9981 */ /* 0x000ea8000c1e1100 */
[----:B------:R-:W3:Y:S04]  /*09d0*/  @!P1 LDG.E.U8 R31, desc[UR36][R22.64+0x1] ;  /* 0x00000124161f9981 */ /* 0x000ee8000c1e1100 */
[----:B------:R-:W4:Y:S01]  /*09e0*/  @!P1 LDG.E.U8 R37, desc[UR36][R22.64+0x2] ;  /* 0x0000022416259981 */ /* 0x000f22000c1e1100 */
[----:B------:R-:W-:-:S05]  /*09f0*/  IMAD R8, R21, 0x10, R2 ;  /* 0x0000001015087824 */ /* 0x000fca00078e0202 */
[----:B------:R-:W-:-:S13]  /*0a00*/  ISETP.GT.AND P0, PT, R8, UR44, PT ;  /* 0x0000002c08007c0c */ /* 0x000fda000bf04270 */
[----:B------:R-:W0:Y:S02]  /*0a10*/  @!P0 LDC.64 R4, c[0x0][0x380] ;  /* 0x0000e000ff048b82 */ /* 0x000e240000000a00 */
[----:B0-----:R-:W-:Y:S01]  /*0a20*/  @!P0 IMAD.WIDE R24, R8, 0x3, R4 ;  /* 0x0000000308188825 */ /* 0x001fe200078e0204 */
[----:B--2---:R0:W-:Y:S04]  /*0a30*/  @!P1 STS.U8 [R0+0xc00], R29 ;  /* 0x000c001d00009388 */ /* 0x0041e80000000000 */
[----:B---3--:R2:W-:Y:S04]  /*0a40*/  @!P1 STS.U8 [R0+0xc01], R31 ;  /* 0x000c011f00009388 */ /* 0x0085e80000000000 */
[----:B----4-:R-:W-:Y:S01]  /*0a50*/  @!P1 STS.U8 [R0+0xc02], R37 ;  /* 0x000c022500009388 */ /* 0x010fe20000000000 */
[----:B------:R-:W-:Y:S06]  /*0a60*/  BAR.SYNC.DEFER_BLOCKING 0x0 ;  /* 0x0000000000007b1d */ /* 0x000fec0000010000 */
[----:B------:R-:W3:Y:S04]  /*0a70*/  @!P0 LDG.E.U8 R7, desc[UR36][R24.64] ;  /* 0x0000002418078981 */ /* 0x000ee8000c1e1100 */
[----:B-1----:R-:W4:Y:S04]  /*0a80*/  @!P0 LDG.E.U8 R27, desc[UR36][R24.64+0x1] ;  /* 0x00000124181b8981 */ /* 0x002f28000c1e1100 */
[----:B------:R-:W5:Y:S01]  /*0a90*/  @!P0 LDG.E.U8 R39, desc[UR36][R24.64+0x2] ;  /* 0x0000022418278981 */ /* 0x000f62000c1e1100 */
[----:B------:R-:W-:-:S05]  /*0aa0*/  IMAD R23, R21, 0x8, R8 ;  /* 0x0000000815177824 */ /* 0x000fca00078e0208 */
[----:B------:R-:W-:-:S13]  /*0ab0*/  ISETP.GT.AND P1, PT, R23, UR44, PT ;  /* 0x0000002c17007c0c */ /* 0x000fda000bf24270 */
[----:B------:R-:W1:Y:S02]  /*0ac0*/  @!P1 LDC.64 R4, c[0x0][0x380] ;  /* 0x0000e000ff049b82 */ /* 0x000e640000000a00 */
[----:B-1----:R-:W-:Y:S01]  /*0ad0*/  @!P1 IMAD.WIDE R22, R23, 0x3, R4 ;  /* 0x0000000317169825 */ /* 0x002fe200078e0204 */
[----:B---3--:R1:W-:Y:S04]  /*0ae0*/  @!P0 STS.U8 [R0+0x1800], R7 ;  /* 0x0018000700008388 */ /* 0x0083e80000000000 */
[----:B----4-:R3:W-:Y:S04]  /*0af0*/  @!P0 STS.U8 [R0+0x1801], R27 ;  /* 0x0018011b00008388 */ /* 0x0107e80000000000 */
[----:B-----5:R4:W-:Y:S01]  /*0b00*/  @!P0 STS.U8 [R0+0x1802], R39 ;  /* 0x0018022700008388 */ /* 0x0209e20000000000 */
[----:B------:R-:W-:Y:S06]  /*0b10*/  BAR.SYNC.DEFER_BLOCKING 0x0 ;  /* 0x0000000000007b1d */ /* 0x000fec0000010000 */
[----:B0-----:R-:W5:Y:S04]  /*0b20*/  @!P1 LDG.E.U8 R29, desc[UR36][R22.64] ;  /* 0x00000024161d9981 */ /* 0x001f68000c1e1100 */
[----:B--2---:R-:W2:Y:S04]  /*0b30*/  @!P1 LDG.E.U8 R31, desc[UR36][R22.64+0x1] ;  /* 0x00000124161f9981 */ /* 0x004ea8000c1e1100 */
[----:B------:R-:W3:Y:S01]  /*0b40*/  @!P1 LDG.E.U8 R25, desc[UR36][R22.64+0x2] ;  /* 0x0000022416199981 */ /* 0x000ee2000c1e1100 */
[----:B------:R-:W-:-:S05]  /*0b50*/  IMAD R8, R21, 0x20, R2 ;  /* 0x0000002015087824 */ /* 0x000fca00078e0202 */
[----:B------:R-:W-:-:S13]  /*0b60*/  ISETP.GT.AND P0, PT, R8, UR44, PT ;  /* 0x0000002c08007c0c */ /* 0x000fda000bf04270 */
[----:B------:R-:W0:Y:S02]  /*0b70*/  @!P0 LDC.64 R4, c[0x0][0x380] ;  /* 0x0000e000ff048b82 */ /* 0x000e240000000a00 */
[----:B0-----:R-:W-:Y:S01]  /*0b80*/  @!P0 IMAD.WIDE R4, R8, 0x3, R4 ;  /* 0x0000000308048825 */ /* 0x001fe200078e0204 */
[----:B-----5:R-:W-:Y:S04]  /*0b90*/  @!P1 STS.U8 [R0+0x2400], R29 ;  /* 0x0024001d00009388 */ /* 0x020fe80000000000 */
[----:B--2---:R-:W-:Y:S04]  /*0ba0*/  @!P1 STS.U8 [R0+0x2401], R31 ;  /* 0x0024011f00009388 */ /* 0x004fe80000000000 */
[----:B---3--:R0:W-:Y:S01]  /*0bb0*/  @!P1 STS.U8 [R0+0x2402], R25 ;  /* 0x0024021900009388 */ /* 0x0081e20000000000 */
[----:B------:R-:W-:Y:S06]  /*0bc0*/  BAR.SYNC.DEFER_BLOCKING 0x0 ;  /* 0x0000000000007b1d */ /* 0x000fec0000010000 */
[----:B-1----:R-:W2:Y:S04]  /*0bd0*/  @!P0 LDG.E.U8 R7, desc[UR36][R4.64] ;  /* 0x0000002404078981 */ /* 0x002ea8000c1e1100 */
[----:B------:R-:W3:Y:S04]  /*0be0*/  @!P0 LDG.E.U8 R27, desc[UR36][R4.64+0x1] ;  /* 0x00000124041b8981 */ /* 0x000ee8000c1e1100 */
[----:B------:R-:W5:Y:S01]  /*0bf0*/  @!P0 LDG.E.U8 R37, desc[UR36][R4.64+0x2] ;  /* 0x0000022404258981 */ /* 0x000f62000c1e1100 */
[----:B----4-:R-:W-:-:S05]  /*0c00*/  IMAD R39, R21, 0x8, R8 ;  /* 0x0000000815277824 */ /* 0x010fca00078e0208 */
[----:B------:R-:W-:-:S13]  /*0c10*/  ISETP.GT.AND P1, PT, R39, UR44, PT ;  /* 0x0000002c27007c0c */ /* 0x000fda000bf24270 */
[----:B------:R-:W1:Y:S02]  /*0c20*/  @!P1 LDC.64 R22, c[0x0][0x380] ;  /* 0x0000e000ff169b82 */ /* 0x000e640000000a00 */
[----:B-1----:R-:W-:Y:S01]  /*0c30*/  @!P1 IMAD.WIDE R22, R39, 0x3, R22 ;  /* 0x0000000327169825 */ /* 0x002fe200078e0216 */
[----:B--2---:R1:W-:Y:S04]  /*0c40*/  @!P0 STS.U8 [R0+0x3000], R7 ;  /* 0x0030000700008388 */ /* 0x0043e80000000000 */
[----:B---3--:R-:W-:Y:S04]  /*0c50*/  @!P0 STS.U8 [R0+0x3001], R27 ;  /* 0x0030011b00008388 */ /* 0x008fe80000000000 */
[----:B-----5:R2:W-:Y:S01]  /*0c60*/  @!P0 STS.U8 [R0+0x3002], R37 ;  /* 0x0030022500008388 */ /* 0x0205e20000000000 */
[----:B------:R-:W-:Y:S06]  /*0c70*/  BAR.SYNC.DEFER_BLOCKING 0x0 ;  /* 0x0000000000007b1d */ /* 0x000fec0000010000 */
[----:B0-----:R-:W3:Y:S04]  /*0c80*/  @!P1 LDG.E.U8 R25, desc[UR36][R22.64] ;  /* 0x0000002416199981 */ /* 0x001ee8000c1e1100 */
[----:B------:R-:W4:Y:S04]  /*0c90*/  @!P1 LDG.E.U8 R29, desc[UR36][R22.64+0x1] ;  /* 0x00000124161d9981 */ /* 0x000f28000c1e1100 */
[----:B------:R-:W5:Y:S01]  /*0ca0*/  @!P1 LDG.E.U8 R31, desc[UR36][R22.64+0x2] ;  /* 0x00000224161f9981 */ /* 0x000f62000c1e1100 */
[----:B------:R-:W-:-:S04]  /*0cb0*/  LEA R8, R21, R8, 0x4 ;  /* 0x0000000815087211 */ /* 0x000fc800078e20ff */
[----:B------:R-:W-:-:S13]  /*0cc0*/  ISETP.GT.AND P0, PT, R8, UR44, PT ;  /* 0x0000002c08007c0c */ /* 0x000fda000bf04270 */
[----:B------:R-:W0:Y:S02]  /*0cd0*/  @!P0 LDC.64 R4, c[0x0][0x380] ;  /* 0x0000e000ff048b82 */ /* 0x000e240000000a00 */
[----:B0-----:R-:W-:Y:S01]  /*0ce0*/  @!P0 IMAD.WIDE R4, R8, 0x3, R4 ;  /* 0x0000000308048825 */ /* 0x001fe200078e0204 */
[----:B---3--:R-:W-:Y:S04]  /*0cf0*/  @!P1 STS.U8 [R0+0x3c00], R25 ;  /* 0x003c001900009388 */ /* 0x008fe80000000000 */
[----:B----4-:R0:W-:Y:S04]  /*0d00*/  @!P1 STS.U8 [R0+0x3c01], R29 ;  /* 0x003c011d00009388 */ /* 0x0101e80000000000 */
[----:B-----5:R3:W-:Y:S01]  /*0d10*/  @!P1 STS.U8 [R0+0x3c02], R31 ;  /* 0x003c021f00009388 */ /* 0x0207e20000000000 */
[----:B------:R-:W-:Y:S06]  /*0d20*/  BAR.SYNC.DEFER_BLOCKING 0x0 ;  /* 0x0000000000007b1d */ /* 0x000fec0000010000 */
[----:B-1----:R-:W4:Y:S04]  /*0d30*/  @!P0 LDG.E.U8 R7, desc[UR36][R4.64] ;  /* 0x0000002404078981 */ /* 0x002f28000c1e1100 */
[----:B--2---:R-:W2:Y:S04]  /*0d40*/  @!P0 LDG.E.U8 R37, desc[UR36][R4.64+0x1] ;  /* 0x0000012404258981 */ /* 0x004ea8000c1e1100 */
[----:B------:R-:W5:Y:S01]  /*0d50*/  @!P0 LDG.E.U8 R39, desc[UR36][R4.64+0x2] ;  /* 0x0000022404278981 */ /* 0x000f62000c1e1100 */
[----:B------:R-:W-:-:S05]  /*0d60*/  IMAD R27, R21, 0x8, R8 ;  /* 0x00000008151b7824 */ /* 0x000fca00078e0208 */
[----:B------:R-:W-:-:S13]  /*0d70*/  ISETP.GT.AND P1, PT, R27, UR44, PT ;  /* 0x0000002c1b007c0c */ /* 0x000fda000bf24270 */
[----:B------:R-:W1:Y:S02]  /*0d80*/  @!P1 LDC.64 R22, c[0x0][0x380] ;  /* 0x0000e000ff169b82 */ /* 0x000e640000000a00 */
[----:B-1----:R-:W-:Y:S01]  /*0d90*/  @!P1 IMAD.WIDE R22, R27, 0x3, R22 ;  /* 0x000000031b169825 */ /* 0x002fe200078e0216 */
[----:B----4-:R1:W-:Y:S04]  /*0da0*/  @!P0 STS.U8 [R0+0x4800], R7 ;  /* 0x0048000700008388 */ /* 0x0103e80000000000 */
[----:B--2---:R2:W-:Y:S04]  /*0db0*/  @!P0 STS.U8 [R0+0x4801], R37 ;  /* 0x0048012500008388 */ /* 0x0045e80000000000 */
[----:B-----5:R4:W-:Y:S01]  /*0dc0*/  @!P0 STS.U8 [R0+0x4802], R39 ;  /* 0x0048022700008388 */ /* 0x0209e20000000000 */
[----:B------:R-:W-:Y:S06]  /*0dd0*/  BAR.SYNC.DEFER_BLOCKING 0x0 ;  /* 0x0000000000007b1d */ /* 0x000fec0000010000 */
[----:B0-----:R-:W5:Y:S04]  /*0de0*/  @!P1 LDG.E.U8 R29, desc[UR36][R22.64] ;  /* 0x00000024161d9981 */ /* 0x001f68000c1e1100 */
[----:B---3--:R-:W3:Y:S04]  /*0df0*/  @!P1 LDG.E.U8 R31, desc[UR36][R22.64+0x1] ;  /* 0x00000124161f9981 */ /* 0x008ee8000c1e1100 */
[----:B------:R-:W2:Y:S01]  /*0e00*/  @!P1 LDG.E.U8 R41, desc[UR36][R22.64+0x2] ;  /* 0x0000022416299981 */ /* 0x000ea2000c1e1100 */
[----:B------:R-:W-:-:S05]  /*0e10*/  IMAD R2, R21, 0x40, R2 ;  /* 0x0000004015027824 */ /* 0x000fca00078e0202 */
[----:B------:R-:W-:-:S13]  /*0e20*/  ISETP.GT.AND P0, PT, R2, UR44, PT ;  /* 0x0000002c02007c0c */ /* 0x000fda000bf04270 */
[----:B------:R-:W0:Y:S02]  /*0e30*/  @!P0 LDC.64 R4, c[0x0][0x380] ;  /* 0x0000e000ff048b82 */ /* 0x000e240000000a00 */
[----:B0-----:R-:W-:Y:S01]  /*0e40*/  @!P0 IMAD.WIDE R26, R2, 0x3, R4 ;  /* 0x00000003021a8825 */ /* 0x001fe200078e0204 */
[----:B-----5:R0:W-:Y:S04]  /*0e50*/  @!P1 STS.U8 [R0+0x5400], R29 ;  /* 0x0054001d00009388 */ /* 0x0201e80000000000 */
[----:B---3--:R3:W-:Y:S04]  /*0e60*/  @!P1 STS.U8 [R0+0x5401], R31 ;  /* 0x0054011f00009388 */ /* 0x0087e80000000000 */
[----:B--2---:R-:W-:Y:S01]  /*0e70*/  @!P1 STS.U8 [R0+0x5402], R41 ;  /* 0x0054022900009388 */ /* 0x004fe20000000000 */
[----:B------:R-:W-:Y:S06]  /*0e80*/  BAR.SYNC.DEFER_BLOCKING 0x0 ;  /* 0x0000000000007b1d */ /* 0x000fec0000010000 */
[----:B-1----:R-:W2:Y:S04]  /*0e90*/  @!P0 LDG.E.U8 R7, desc[UR36][R26.64] ;  /* 0x000000241a078981 */ /* 0x002ea8000c1e1100 */
[----:B------:R-:W5:Y:S04]  /*0ea0*/  @!P0 LDG.E.U8 R37, desc[UR36][R26.64+0x1] ;  /* 0x000001241a258981 */ /* 0x000f68000c1e1100 */
[----:B----4-:R-:W4:Y:S01]  /*0eb0*/  @!P0 LDG.E.U8 R39, desc[UR36][R26.64+0x2] ;  /* 0x000002241a278981 */ /* 0x010f22000c1e1100 */
[----:B------:R-:W-:-:S05]  /*0ec0*/  IMAD R25, R21, 0x8, R2 ;  /* 0x0000000815197824 */ /* 0x000fca00078e0202 */
[----:B------:R-:W-:-:S13]  /*0ed0*/  ISETP.GT.AND P1, PT, R25, UR44, PT ;  /* 0x0000002c19007c0c */ /* 0x000fda000bf24270 */
[----:B------:R-:W1:Y:S02]  /*0ee0*/  @!P1 LDC.64 R4, c[0x0][0x380] ;  /* 0x0000e000ff049b82 */ /* 0x000e640000000a00 */
[----:B-1----:R-:W-:Y:S01]  /*0ef0*/  @!P1 IMAD.WIDE R24, R25, 0x3, R4 ;  /* 0x0000000319189825 */ /* 0x002fe200078e0204 */
[----:B--2---:R1:W-:Y:S04]  /*0f00*/  @!P0 STS.U8 [R0+0x6000], R7 ;  /* 0x0060000700008388 */ /* 0x0043e80000000000 */
[----:B-----5:R2:W-:Y:S04]  /*0f10*/  @!P0 STS.U8 [R0+0x6001], R37 ;  /* 0x0060012500008388 */ /* 0x0205e80000000000 */
[----:B----4-:R4:W-:Y:S01]  /*0f20*/  @!P0 STS.U8 [R0+0x6002], R39 ;  /* 0x0060022700008388 */ /* 0x0109e20000000000 */
        /* <DEDUP_REMOVED lines=8> */
[----:B-----5:R-:W-:Y:S04]  /*0fb0*/  @!P1 STS.U8 [R0+0x6c00], R29 ;  /* 0x006c001d00009388 */ /* 0x020fe80000000000 */
[----:B---3--:R-:W-:Y:S04]  /*0fc0*/  @!P1 STS.U8 [R0+0x6c01], R31 ;  /* 0x006c011f00009388 */ /* 0x008fe80000000000 */
[----:B--2---:R0:W-:Y:S01]  /*0fd0*/  @!P1 STS.U8 [R0+0x6c02], R27 ;  /* 0x006c021b00009388 */ /* 0x0041e20000000000 */
[----:B------:R-:W-:Y:S06]  /*0fe0*/  BAR.SYNC.DEFER_BLOCKING 0x0 ;  /* 0x0000000000007b1d */ /* 0x000fec0000010000 */
[----:B-1----:R-:W2:Y:S04]  /*0ff0*/  @!P0 LDG.E.U8 R7, desc[UR36][R22.64] ;  /* 0x0000002416078981 */ /* 0x002ea8000c1e1100 */
[----:B------:R-:W3:Y:S04]  /*1000*/  @!P0 LDG.E.U8 R37, desc[UR36][R22.64+0x1] ;  /* 0x0000012416258981 */ /* 0x000ee8000c1e1100 */
[----:B----4-:R-:W4:Y:S01]  /*1010*/  @!P0 LDG.E.U8 R39, desc[UR36][R22.64+0x2] ;  /* 0x0000022416278981 */ /* 0x010f22000c1e1100 */
[----:B------:R-:W-:-:S04]  /*1020*/  LEA R25, R21, R8, 0x3 ;  /* 0x0000000815197211 */ /* 0x000fc800078e18ff */
[----:B------:R-:W-:-:S13]  /*1030*/  ISETP.GT.AND P1, PT, R25, UR44, PT ;  /* 0x0000002c19007c0c */ /* 0x000fda000bf24270 */
[----:B------:R-:W1:Y:S02]  /*1040*/  @!P1 LDC.64 R4, c[0x0][0x380] ;  /* 0x0000e000ff049b82 */ /* 0x000e640000000a00 */
[----:B-1----:R-:W-:Y:S01]  /*1050*/  @!P1 IMAD.WIDE R24, R25, 0x3, R4 ;  /* 0x0000000319189825 */ /* 0x002fe200078e0204 */
[----:B--2---:R1:W-:Y:S04]  /*1060*/  @!P0 STS.U8 [R0+0x7800], R7 ;  /* 0x0078000700008388 */ /* 0x0043e80000000000 */
[----:B---3--:R2:W-:Y:S04]  /*1070*/  @!P0 STS.U8 [R0+0x7801], R37 ;  /* 0x0078012500008388 */ /* 0x0085e80000000000 */
[----:B----4-:R3:W-:Y:S01]  /*1080*/  @!P0 STS.U8 [R0+0x7802], R39 ;  /* 0x0078022700008388 */ /* 0x0107e20000000000 */
[----:B------:R-:W-:Y:S06]  /*1090*/  BAR.SYNC.DEFER_BLOCKING 0x0 ;  /* 0x0000000000007b1d */ /* 0x000fec0000010000 */
[----:B0-----:R-:W4:Y:S04]  /*10a0*/  @!P1 LDG.E.U8 R27, desc[UR36][R24.64] ;  /* 0x00000024181b9981 */ /* 0x001f28000c1e1100 */
[----:B------:R-:W5:Y:S04]  /*10b0*/  @!P1 LDG.E.U8 R29, desc[UR36][R24.64+0x1] ;  /* 0x00000124181d9981 */ /* 0x000f68000c1e1100 */
[----:B------:R-:W2:Y:S01]  /*10c0*/  @!P1 LDG.E.U8 R31, desc[UR36][R24.64+0x2] ;  /* 0x00000224181f9981 */ /* 0x000ea2000c1e1100 */
[----:B------:R-:W-:-:S05]  /*10d0*/  IMAD R2, R21, 0x20, R2 ;  /* 0x0000002015027824 */ /* 0x000fca00078e0202 */
[----:B------:R-:W-:-:S13]  /*10e0*/  ISETP.GT.AND P0, PT, R2, UR44, PT ;  /* 0x0000002c02007c0c */ /* 0x000fda000bf04270 */
[----:B------:R-:W0:Y:S02]  /*10f0*/  @!P0 LDC.64 R4, c[0x0][0x380] ;  /* 0x0000e000ff048b82 */ /* 0x000e240000000a00 */
[----:B0-----:R-:W-:Y:S01]  /*1100*/  @!P0 IMAD.WIDE R22, R2, 0x3, R4 ;  /* 0x0000000302168825 */ /* 0x001fe200078e0204 */
[----:B----4-:R0:W-:Y:S04]  /*1110*/  @!P1 STS.U8 [R0+0x8400], R27 ;  /* 0x0084001b00009388 */ /* 0x0101e80000000000 */
[----:B-----5:R4:W-:Y:S04]  /*1120*/  @!P1 STS.U8 [R0+0x8401], R29 ;  /* 0x0084011d00009388 */ /* 0x0209e80000000000 */
[----:B--2---:R2:W-:Y:S01]  /*1130*/  @!P1 STS.U8 [R0+0x8402], R31 ;  /* 0x0084021f00009388 */ /* 0x0045e20000000000 */
[----:B------:R-:W-:Y:S06]  /*1140*/  BAR.SYNC.DEFER_BLOCKING 0x0 ;  /* 0x0000000000007b1d */ /* 0x000fec0000010000 */
[----:B-1----:R-:W5:Y:S04]  /*1150*/  @!P0 LDG.E.U8 R7, desc[UR36][R22.64] ;  /* 0x0000002416078981 */ /* 0x002f68000c1e1100 */
[----:B------:R-:W4:Y:S04]  /*1160*/  @!P0 LDG.E.U8 R37, desc[UR36][R22.64+0x1] ;  /* 0x0000012416258981 */ /* 0x000f28000c1e1100 */
[----:B---3--:R-:W3:Y:S01]  /*1170*/  @!P0 LDG.E.U8 R39, desc[UR36][R22.64+0x2] ;  /* 0x0000022416278981 */ /* 0x008ee2000c1e1100 */
[----:B------:R-:W-:-:S05]  /*1180*/  IMAD R25, R21, 0x8, R2 ;  /* 0x0000000815197824 */ /* 0x000fca00078e0202 */
[----:B------:R-:W-:-:S13]  /*1190*/  ISETP.GT.AND P1, PT, R25, UR44, PT ;  /* 0x0000002c19007c0c */ /* 0x000fda000bf24270 */
[----:B------:R-:W1:Y:S02]  /*11a0*/  @!P1 LDC.64 R4, c[0x0][0x380] ;  /* 0x0000e000ff049b82 */ /* 0x000e640000000a00 */
[----:B-1----:R-:W-:Y:S01]  /*11b0*/  @!P1 IMAD.WIDE R24, R25, 0x3, R4 ;  /* 0x0000000319189825 */ /* 0x002fe200078e0204 */
[----:B-----5:R1:W-:Y:S04]  /*11c0*/  @!P0 STS.U8 [R0+0x9000], R7 ;  /* 0x0090000700008388 */ /* 0x0203e80000000000 */
[----:B----4-:R4:W-:Y:S04]  /*11d0*/  @!P0 STS.U8 [R0+0x9001], R37 ;  /* 0x0090012500008388 */ /* 0x0109e80000000000 */
[----:B---3--:R3:W-:Y:S01]  /*11e0*/  @!P0 STS.U8 [R0+0x9002], R39 ;  /* 0x0090022700008388 */ /* 0x0087e20000000000 */
[----:B------:R-:W-:Y:S06]  /*11f0*/  BAR.SYNC.DEFER_BLOCKING 0x0 ;  /* 0x0000000000007b1d */ /* 0x000fec0000010000 */
[----:B0-----:R-:W5:Y:S04]  /*1200*/  @!P1 LDG.E.U8 R27, desc[UR36][R24.64] ;  /* 0x00000024181b9981 */ /* 0x001f68000c1e1100 */
[----:B------:R-:W4:Y:S04]  /*1210*/  @!P1 LDG.E.U8 R29, desc[UR36][R24.64+0x1] ;  /* 0x00000124181d9981 */ /* 0x000f28000c1e1100 */
[----:B--2---:R-:W2:Y:S01]  /*1220*/  @!P1 LDG.E.U8 R31, desc[UR36][R24.64+0x2] ;  /* 0x00000224181f9981 */ /* 0x004ea2000c1e1100 */
[----:B------:R-:W-:-:S05]  /*1230*/  IMAD R2, R21, 0x10, R2 ;  /* 0x0000001015027824 */ /* 0x000fca00078e0202 */
[----:B------:R-:W-:-:S13]  /*1240*/  ISETP.GT.AND P0, PT, R2, UR44, PT ;  /* 0x0000002c02007c0c */ /* 0x000fda000bf04270 */
[----:B------:R-:W0:Y:S02]  /*1250*/  @!P0 LDC.64 R4, c[0x0][0x380] ;  /* 0x0000e000ff048b82 */ /* 0x000e240000000a00 */
[----:B0-----:R-:W-:Y:S01]  /*1260*/  @!P0 IMAD.WIDE R22, R2, 0x3, R4 ;  /* 0x0000000302168825 */ /* 0x001fe200078e0204 */
[----:B-----5:R0:W-:Y:S04]  /*1270*/  @!P1 STS.U8 [R0+0x9c00], R27 ;  /* 0x009c001b00009388 */ /* 0x0201e80000000000 */
[----:B----4-:R4:W-:Y:S04]  /*1280*/  @!P1 STS.U8 [R0+0x9c01], R29 ;  /* 0x009c011d00009388 */ /* 0x0109e80000000000 */
[----:B--2---:R-:W-:Y:S01]  /*1290*/  @!P1 STS.U8 [R0+0x9c02], R31 ;  /* 0x009c021f00009388 */ /* 0x004fe20000000000 */
[----:B------:R-:W-:Y:S06]  /*12a0*/  BAR.SYNC.DEFER_BLOCKING 0x0 ;  /* 0x0000000000007b1d */ /* 0x000fec0000010000 */
[----:B-1----:R-:W2:Y:S04]  /*12b0*/  @!P0 LDG.E.U8 R7, desc[UR36][R22.64] ;  /* 0x0000002416078981 */ /* 0x002ea8000c1e1100 */
[----:B------:R-:W5:Y:S04]  /*12c0*/  @!P0 LDG.E.U8 R37, desc[UR36][R22.64+0x1] ;  /* 0x0000012416258981 */ /* 0x000f68000c1e1100 */
[----:B------:R-:W4:Y:S01]  /*12d0*/  @!P0 LDG.E.U8 R25, desc[UR36][R22.64+0x2] ;  /* 0x0000022416198981 */ /* 0x000f22000c1e1100 */
[----:B---3--:R-:W-:-:S05]  /*12e0*/  IMAD R39, R21, 0x8, R2 ;  /* 0x0000000815277824 */ /* 0x008fca00078e0202 */
[----:B------:R-:W-:-:S13]  /*12f0*/  ISETP.GT.AND P1, PT, R39, UR44, PT ;  /* 0x0000002c27007c0c */ /* 0x000fda000bf24270 */
[----:B------:R-:W1:Y:S02]  /*1300*/  @!P1 LDC.64 R4, c[0x0][0x380] ;  /* 0x0000e000ff049b82 */ /* 0x000e640000000a00 */
[----:B-1----:R-:W-:Y:S01]  /*1310*/  @!P1 IMAD.WIDE R4, R39, 0x3, R4 ;  /* 0x0000000327049825 */ /* 0x002fe200078e0204 */
[----:B--2---:R1:W-:Y:S04]  /*1320*/  @!P0 STS.U8 [R0+0xa800], R7 ;  /* 0x00a8000700008388 */ /* 0x0043e80000000000 */
[----:B-----5:R-:W-:Y:S04]  /*1330*/  @!P0 STS.U8 [R0+0xa801], R37 ;  /* 0x00a8012500008388 */ /* 0x020fe80000000000 */
[----:B----4-:R2:W-:Y:S01]  /*1340*/  @!P0 STS.U8 [R0+0xa802], R25 ;  /* 0x00a8021900008388 */ /* 0x0105e20000000000 */
[----:B------:R-:W-:Y:S06]  /*1350*/  BAR.SYNC.DEFER_BLOCKING 0x0 ;  /* 0x0000000000007b1d */ /* 0x000fec0000010000 */
[----:B0-----:R-:W3:Y:S04]  /*1360*/  @!P1 LDG.E.U8 R27, desc[UR36][R4.64] ;  /* 0x00000024041b9981 */ /* 0x001ee8000c1e1100 */
[----:B------:R-:W4:Y:S04]  /*1370*/  @!P1 LDG.E.U8 R29, desc[UR36][R4.64+0x1] ;  /* 0x00000124041d9981 */ /* 0x000f28000c1e1100 */
[----:B------:R0:W5:Y:S01]  /*1380*/  @!P1 LDG.E.U8 R23, desc[UR36][R4.64+0x2] ;  /* 0x0000022404179981 */ /* 0x000162000c1e1100 */
[----:B------:R-:W-:Y:S01]  /*1390*/  LEA R2, R14, R13, 0x7 ;  /* 0x0000000d0e027211 */ /* 0x000fe200078e38ff */
[----:B------:R-:W-:Y:S01]  /*13a0*/  IMAD R22, R12, R21, R13 ;  /* 0x000000150c167224 */ /* 0x000fe200078e020d */
[----:B-1----:R-:W-:Y:S01]  /*13b0*/  MOV R7, 0x400 ;  /* 0x0000040000077802 */ /* 0x002fe20000000f00 */
[----:B------:R-:W2:Y:S02]  /*13c0*/  S2R R8, SR_CgaCtaId ;  /* 0x0000000000087919 */ /* 0x000ea40000008800 */
[----:B------:R-:W-:-:S02]  /*13d0*/  IMAD R2, R2, 0x3, RZ ;  /* 0x0000000302027824 */ /* 0x000fc400078e02ff */
[----:B0-----:R-:W-:Y:S01]  /*13e0*/  IMAD.MOV.U32 R4, RZ, RZ, -0x4 ;  /* 0xfffffffcff047424 */ /* 0x001fe200078e00ff */
[----:B--2---:R-:W-:Y:S02]  /*13f0*/  LEA R25, R8, R7, 0x18 ;  /* 0x0000000708197211 */ /* 0x004fe400078ec0ff */
[C-C-:B------:R-:W-:Y:S02]  /*1400*/  IADD3 R8, PT, PT, R3.reuse, R11, R6.reuse ;  /* 0x0000000b03087210 */ /* 0x140fe40007ffe006 */
[C-C-:B------:R-:W-:Y:S02]  /*1410*/  IADD3 R7, PT, PT, R3.reuse, R9, R6.reuse ;  /* 0x0000000903077210 */ /* 0x140fe40007ffe006 */
[----:B------:R-:W-:Y:S01]  /*1420*/  IADD3 R6, PT, PT, R3, R22, R6 ;  /* 0x0000001603067210 */ /* 0x000fe20007ffe006 */
[----:B------:R-:W-:Y:S01]  /*1430*/  IMAD.MOV.U32 R3, RZ, RZ, R14 ;  /* 0x000000ffff037224 */ /* 0x000fe200078e000e */
[----:B------:R-:W-:Y:S02]  /*1440*/  IADD3 R5, PT, PT, R2, 0x1, R25 ;  /* 0x0000000102057810 */ /* 0x000fe40007ffe019 */
[----:B------:R-:W-:Y:S01]  /*1450*/  IADD3 R2, PT, PT, RZ, -R6, -R21 ;  /* 0x80000006ff027210 */ /* 0x000fe20007ffe815 */
[----:B---3--:R-:W-:Y:S04]  /*1460*/  @!P1 STS.U8 [R0+0xb400], R27 ;  /* 0x00b4001b00009388 */ /* 0x008fe80000000000 */
[----:B----4-:R-:W-:Y:S04]  /*1470*/  @!P1 STS.U8 [R0+0xb401], R29 ;  /* 0x00b4011d00009388 */ /* 0x010fe80000000000 */
[----:B-----5:R0:W-:Y:S02]  /*1480*/  @!P1 STS.U8 [R0+0xb402], R23 ;  /* 0x00b4021700009388 */ /* 0x0201e40000000000 */
[----:B0-----:R-:W-:Y:S01]  /*1490*/  IMAD.IADD R0, R21, 0x1, -R6 ;  /* 0x0000000115007824 */ /* 0x001fe200078e0a06 */
[----:B------:R-:W-:Y:S06]  /*14a0*/  BAR.SYNC.DEFER_BLOCKING 0x0 ;  /* 0x0000000000007b1d */ /* 0x000fec0000010000 */
.L_x_41:
[----:B------:R-:W-:Y:S01]  /*14b0*/  VIADDMNMX.U32 R21, R3, 0xfffffffc, R16, !PT ;  /* 0xfffffffc03157846 */ /* 0x000fe20007800010 */
[----:B------:R-:W-:Y:S03]  /*14c0*/  BSSY.RECONVERGENT B0, `(.L_x_7) ;  /* 0x000026c000007945 */ /* 0x000fe60003800200 */
[----:B------:R-:W-:-:S13]  /*14d0*/  ISETP.GT.U32.AND P0, PT, R21, 0x77, PT ;  /* 0x000000771500780c */ /* 0x000fda0003f04070 */
[----:B------:R-:W-:Y:S05]  /*14e0*/  @P0 BRA `(.L_x_8) ;  /* 0x0000002400a40947 */ /* 0x000fea0003800000 */
[----:B------:R-:W-:Y:S01]  /*14f0*/  ISETP.NE.AND P0, PT, R17, RZ, PT ;  /* 0x000000ff1100720c */ /* 0x000fe20003f05270 */
[----:B------:R-:W-:Y:S01]  /*1500*/  BSSY.RECONVERGENT B4, `(.L_x_9) ;  /* 0x000004d000047945 */ /* 0x000fe20003800200 */
[----:B------:R-:W-:Y:S02]  /*1510*/  HFMA2 R31, -RZ, RZ, 0, 0 ;  /* 0x00000000ff1f7431 */ /* 0x000fe400000001ff */
[----:B------:R-:W-:Y:S01]  /*1520*/  IMAD.MOV.U32 R42, RZ, RZ, R17 ;  /* 0x000000ffff2a7224 */ /* 0x000fe200078e0011 */
[----:B------:R-:W-:Y:S01]  /*1530*/  MOV R40, R35 ;  /* 0x0000002300287202 */ /* 0x000fe20000000f00 */
[----:B------:R-:W-:Y:S01]  /*1540*/  IMAD.MOV.U32 R39, RZ, RZ, R34 ;  /* 0x000000ffff277224 */ /* 0x000fe200078e0022 */
[----:B------:R-:W-:Y:S01]  /*1550*/  MOV R21, R28 ;  /* 0x0000001c00157202 */ /* 0x000fe20000000f00 */
[----:B------:R-:W-:Y:S02]  /*1560*/  IMAD.MOV.U32 R38, RZ, RZ, R33 ;  /* 0x000000ffff267224 */ /* 0x000fe400078e0021 */
[----:B------:R-:W-:-:S02]  /*1570*/  IMAD.MOV.U32 R37, RZ, RZ, R32 ;  /* 0x000000ffff257224 */ /* 0x000fc400078e0020 */
[----:B------:R-:W-:Y:S02]  /*1580*/  IMAD.MOV.U32 R36, RZ, RZ, R30 ;  /* 0x000000ffff247224 */ /* 0x000fe400078e001e */
[----:B------:R-:W-:Y:S02]  /*1590*/  IMAD.MOV.U32 R24, RZ, RZ, R18 ;  /* 0x000000ffff187224 */ /* 0x000fe400078e0012 */
[----:B------:R-:W-:Y:S02]  /*15a0*/  IMAD.MOV.U32 R25, RZ, RZ, R19 ;  /* 0x000000ffff197224 */ /* 0x000fe400078e0013 */
[----:B------:R-:W-:Y:S02]  /*15b0*/  IMAD.MOV.U32 R27, RZ, RZ, RZ ;  /* 0x000000ffff1b7224 */ /* 0x000fe400078e00ff */
[----:B------:R-:W-:Y:S02]  /*15c0*/  IMAD.MOV.U32 R29, RZ, RZ, RZ ;  /* 0x000000ffff1d7224 */ /* 0x000fe400078e00ff */
[----:B------:R-:W-:-:S02]  /*15d0*/  IMAD.U32 R26, RZ, RZ, UR47 ;  /* 0x0000002fff1a7e24 */ /* 0x000fc4000f8e00ff */
[----:B------:R-:W-:Y:S01]  /*15e0*/  IMAD.MOV.U32 R17, RZ, RZ, RZ ;  /* 0x000000ffff117224 */ /* 0x000fe200078e00ff */
[----:B------:R-:W-:Y:S06]  /*15f0*/  @!P0 BRA `(.L_x_10) ;  /* 0x0000000000f48947 */ /* 0x000fec0003800000 */
[----:B------:R-:W-:Y:S01]  /*1600*/  ISETP.NE.AND P0, PT, R0, RZ, PT ;  /* 0x000000ff0000720c */ /* 0x000fe20003f05270 */
[----:B------:R-:W-:Y:S02]  /*1610*/  IMAD.MOV.U32 R17, RZ, RZ, R42 ;  /* 0x000000ffff117224 */ /* 0x000fe400078e002a */
[----:B------:R-:W-:-:S10]  /*1620*/  IMAD.U32 R26, RZ, RZ, UR45 ;  /* 0x0000002dff1a7e24 */ /* 0x000fd4000f8e00ff */
[----:B------:R-:W-:Y:S05]  /*1630*/  @!P0 BRA `(.L_x_10) ;  /* 0x0000000000e48947 */ /* 0x000fea0003800000 */
[----:B------:R-:W0:Y:S01]  /*1640*/  LDC R41, c[0x0][0x390] ;  /* 0x0000e400ff297b82 */ /* 0x000e220000000800 */
[----:B------:R-:W-:Y:S02]  /*1650*/  IABS R44, R8 ;  /* 0x00000008002c7213 */ /* 0x000fe40000000000 */
[----:B0-----:R-:W-:-:S04]  /*1660*/  IABS R43, R41 ;  /* 0x00000029002b7213 */ /* 0x001fc80000000000 */
[----:B------:R-:W0:Y:S08]  /*1670*/  I2F.RP R17, R43 ;  /* 0x0000002b00117306 */ /* 0x000e300000209400 */
[----:B0-----:R-:W0:Y:S02]  /*1680*/  MUFU.RCP R17, R17 ;  /* 0x0000001100117308 */ /* 0x001e240000001000 */
[----:B0-----:R-:W-:-:S06]  /*1690*/  IADD3 R23, PT, PT, R17, 0xffffffe, RZ ;  /* 0x0ffffffe11177810 */ /* 0x001fcc0007ffe0ff */
[----:B------:R-:W0:Y:S02]  /*16a0*/  F2I.FTZ.U32.TRUNC.NTZ R23, R23 ;  /* 0x0000001700177305 */ /* 0x000e24000021f000 */
[----:B0-----:R-:W-:-:S04]  /*16b0*/  IMAD.MOV R22, RZ, RZ, -R23 ;  /* 0x000000ffff167224 */ /* 0x001fc800078e0a17 */
[----:B------:R-:W-:Y:S02]  /*16c0*/  IMAD R45, R22, R43, RZ ;  /* 0x0000002b162d7224 */ /* 0x000fe400078e02ff */
[----:B------:R-:W-:-:S04]  /*16d0*/  IMAD.MOV.U32 R22, RZ, RZ, RZ ;  /* 0x000000ffff167224 */ /* 0x000fc800078e00ff */
[----:B------:R-:W-:Y:S01]  /*16e0*/  IMAD.HI.U32 R22, R23, R45, R22 ;  /* 0x0000002d17167227 */ /* 0x000fe200078e0016 */
[----:B------:R-:W-:-:S05]  /*16f0*/  LOP3.LUT R23, RZ, R41, RZ, 0x33, !PT ;  /* 0x00000029ff177212 */ /* 0x000fca00078e33ff */
[----:B------:R-:W-:-:S04]  /*1700*/  IMAD.HI.U32 R26, R22, R44, RZ ;  /* 0x0000002c161a7227 */ /* 0x000fc800078e00ff */
[----:B------:R-:W-:-:S04]  /*1710*/  IMAD.MOV R17, RZ, RZ, -R26 ;  /* 0x000000ffff117224 */ /* 0x000fc800078e0a1a */
[----:B------:R-:W-:Y:S01]  /*1720*/  IMAD R44, R43, R17, R44 ;  /* 0x000000112b2c7224 */ /* 0x000fe200078e022c */
[----:B------:R-:W-:-:S04]  /*1730*/  LOP3.LUT R17, R8, R41, RZ, 0x3c, !PT ;  /* 0x0000002908117212 */ /* 0x000fc800078e3cff */
[----:B------:R-:W-:Y:S02]  /*1740*/  ISETP.GT.U32.AND P2, PT, R43, R44, PT ;  /* 0x0000002c2b00720c */ /* 0x000fe40003f44070 */
[----:B------:R-:W-:Y:S01]  /*1750*/  ISETP.GE.AND P0, PT, R17, RZ, PT ;  /* 0x000000ff1100720c */ /* 0x000fe20003f06270 */
[----:B------:R-:W-:-:S10]  /*1760*/  IMAD.MOV.U32 R17, RZ, RZ, R42 ;  /* 0x000000ffff117224 */ /* 0x000fd400078e002a */
[----:B------:R-:W-:Y:S01]  /*1770*/  @!P2 IMAD.IADD R44, R44, 0x1, -R43 ;  /* 0x000000012c2ca824 */ /* 0x000fe200078e0a2b */
[----:B------:R-:W-:-:S04]  /*1780*/  @!P2 IADD3 R26, PT, PT, R26, 0x1, RZ ;  /* 0x000000011a1aa810 */ /* 0x000fc80007ffe0ff */
[----:B------:R-:W-:-:S13]  /*1790*/  ISETP.GE.U32.AND P1, PT, R44, R43, PT ;  /* 0x0000002b2c00720c */ /* 0x000fda0003f26070 */
[----:B------:R-:W-:Y:S01]  /*17a0*/  @P1 VIADD R26, R26, 0x1 ;  /* 0x000000011a1a1836 */ /* 0x000fe20000000000 */
[----:B------:R-:W-:-:S03]  /*17b0*/  ISETP.NE.AND P1, PT, R41, RZ, PT ;  /* 0x000000ff2900720c */ /* 0x000fc60003f25270 */
[----:B------:R-:W-:-:S05]  /*17c0*/  @!P0 IMAD.MOV R26, RZ, RZ, -R26 ;  /* 0x000000ffff1a8224 */ /* 0x000fca00078e0a1a */
[----:B------:R-:W-:-:S04]  /*17d0*/  SEL R26, R23, R26, !P1 ;  /* 0x0000001a171a7207 */ /* 0x000fc80004800000 */
[----:B------:R-:W-:Y:S01]  /*17e0*/  ISETP.GE.AND P0, PT, R26, UR54, PT ;  /* 0x000000361a007c0c */ /* 0x000fe2000bf06270 */
[----:B------:R-:W-:-:S12]  /*17f0*/  IMAD.U32 R26, RZ, RZ, UR45 ;  /* 0x0000002dff1a7e24 */ /* 0x000fd8000f8e00ff */
[----:B------:R-:W-:Y:S05]  /*1800*/  @P0 BRA `(.L_x_10) ;  /* 0x0000000000700947 */ /* 0x000fea0003800000 */
[----:B------:R-:W-:Y:S02]  /*1810*/  IABS R17, R6 ;  /* 0x0000000600117213 */ /* 0x000fe40000000000 */
[----:B------:R-:W-:Y:S02]  /*1820*/  ISETP.GE.AND P2, PT, R6, RZ, PT ;  /* 0x000000ff0600720c */ /* 0x000fe40003f46270 */
[----:B------:R-:W-:Y:S01]  /*1830*/  MOV R26, UR45 ;  /* 0x0000002d001a7c02 */ /* 0x000fe20008000f00 */
[----:B------:R-:W-:-:S05]  /*1840*/  IMAD.HI.U32 R22, R22, R17, RZ ;  /* 0x0000001116167227 */ /* 0x000fca00078e00ff */
[----:B------:R-:W-:-:S05]  /*1850*/  IADD3 R22, PT, PT, -R22, RZ, RZ ;  /* 0x000000ff16167210 */ /* 0x000fca0007ffe1ff */
[----:B------:R-:W-:Y:S02]  /*1860*/  IMAD R22, R43, R22, R17 ;  /* 0x000000162b167224 */ /* 0x000fe400078e0211 */
[----:B------:R-:W-:-:S03]  /*1870*/  IMAD.MOV.U32 R17, RZ, RZ, R42 ;  /* 0x000000ffff117224 */ /* 0x000fc600078e002a */
[----:B------:R-:W-:-:S13]  /*1880*/  ISETP.GT.U32.AND P0, PT, R43, R22, PT ;  /* 0x000000162b00720c */ /* 0x000fda0003f04070 */
[----:B------:R-:W-:-:S05]  /*1890*/  @!P0 IMAD.IADD R22, R22, 0x1, -R43 ;  /* 0x0000000116168824 */ /* 0x000fca00078e0a2b */
[----:B------:R-:W-:-:S13]  /*18a0*/  ISETP.GT.U32.AND P0, PT, R43, R22, PT ;  /* 0x000000162b00720c */ /* 0x000fda0003f04070 */
[----:B------:R-:W-:Y:S01]  /*18b0*/  @!P0 IMAD.IADD R22, R22, 0x1, -R43 ;  /* 0x0000000116168824 */ /* 0x000fe200078e0a2b */
[----:B------:R-:W-:-:S03]  /*18c0*/  ISETP.GE.AND P0, PT, R41, RZ, PT ;  /* 0x000000ff2900720c */ /* 0x000fc60003f06270 */
[----:B------:R-:W-:-:S05]  /*18d0*/  @!P2 IMAD.MOV R22, RZ, RZ, -R22 ;  /* 0x000000ffff16a224 */ /* 0x000fca00078e0a16 */
[----:B------:R-:W-:-:S04]  /*18e0*/  SEL R22, R23, R22, !P1 ;  /* 0x0000001617167207 */ /* 0x000fc80004800000 */
[----:B------:R-:W-:-:S13]  /*18f0*/  ISETP.EQ.OR P0, PT, R22, 0x1, !P0 ;  /* 0x000000011600780c */ /* 0x000fda0004702670 */
[----:B------:R-:W-:Y:S05]  /*1900*/  @P0 BRA `(.L_x_10) ;  /* 0x0000000000300947 */ /* 0x000fea0003800000 */
[----:B------:R-:W0:Y:S01]  /*1910*/  LDS.U8 R17, [R5+-0x183] ;  /* 0xfffe7d0005117984 */ /* 0x000e220000000000 */
[----:B------:R-:W-:Y:S01]  /*1920*/  I2FP.F32.S32 R22, UR41 ;  /* 0x0000002900167c45 */ /* 0x000fe20008201400 */
[----:B------:R-:W-:Y:S02]  /*1930*/  IMAD.U32 R26, RZ, RZ, UR47 ;  /* 0x0000002fff1a7e24 */ /* 0x000fe4000f8e00ff */
[----:B------:R-:W1:Y:S04]  /*1940*/  LDS.U8 R31, [R5+-0x184] ;  /* 0xfffe7c00051f7984 */ /* 0x000e680000000000 */
[----:B------:R-:W2:Y:S01]  /*1950*/  LDS.U8 R27, [R5+-0x182] ;  /* 0xfffe7e00051b7984 */ /* 0x000ea20000000000 */
[----:B0-----:R-:W-:Y:S02]  /*1960*/  I2FP.F32.U32 R17, R17 ;  /* 0x0000001100117245 */ /* 0x001fe40000201000 */
[----:B-1----:R-:W-:-:S03]  /*1970*/  I2FP.F32.U32 R31, R31 ;  /* 0x0000001f001f7245 */ /* 0x002fc60000201000 */
[----:B------:R-:W-:Y:S01]  /*1980*/  FFMA R29, R22, R17, RZ ;  /* 0x00000011161d7223 */ /* 0x000fe200000000ff */
[----:B------:R-:W-:Y:S01]  /*1990*/  IMAD.U32 R17, RZ, RZ, UR41 ;  /* 0x00000029ff117e24 */ /* 0x000fe2000f8e00ff */
[----:B--2---:R-:W-:Y:S01]  /*19a0*/  I2FP.F32.U32 R27, R27 ;  /* 0x0000001b001b7245 */ /* 0x004fe20000201000 */
[----:B------:R-:W-:-:S04]  /*19b0*/  FFMA R31, R31, R22, RZ ;  /* 0x000000161f1f7223 */ /* 0x000fc800000000ff */
[----:B------:R-:W-:-:S07]  /*19c0*/  FFMA R27, R22, R27, RZ ;  /* 0x0000001b161b7223 */ /* 0x000fce00000000ff */
.L_x_10:
[----:B------:R-:W-:Y:S05]  /*19d0*/  BSYNC.RECONVERGENT B4 ;  /* 0x0000000000047941 */ /* 0x000fea0003800200 */
.L_x_9:
[----:B------:R-:W-:Y:S01]  /*19e0*/  ISETP.NE.AND P0, PT, R35, RZ, PT ;  /* 0x000000ff2300720c */ /* 0x000fe20003f05270 */
[----:B------:R-:W-:Y:S01]  /*19f0*/  BSSY.RECONVERGENT B4, `(.L_x_11) ;  /* 0x000003b000047945 */ /* 0x000fe20003800200 */
[----:B------:R-:W-:-:S11]  /*1a00*/  IMAD.MOV.U32 R35, RZ, RZ, RZ ;  /* 0x000000ffff237224 */ /* 0x000fd600078e00ff */
[----:B------:R-:W-:Y:S05]  /*1a10*/  @!P0 BRA `(.L_x_12) ;  /* 0x0000000000e08947 */ /* 0x000fea0003800000 */
[----:B------:R-:W-:-:S13]  /*1a20*/  ISETP.NE.AND P0, PT, R0, RZ, PT ;  /* 0x000000ff0000720c */ /* 0x000fda0003f05270 */
[----:B------:R-:W-:Y:S05]  /*1a30*/  @!P0 BRA `(.L_x_13) ;  /* 0x0000000000d08947 */ /* 0x000fea0003800000 */
[----:B------:R-:W0:Y:S02]  /*1a40*/  LDC R35, c[0x0][0x390] ;  /* 0x0000e400ff237b82 */ /* 0x000e240000000800 */
[----:B0-----:R-:W-:-:S04]  /*1a50*/  IABS R41, R35 ;  /* 0x0000002300297213 */ /* 0x001fc80000000000 */
[----:B------:R-:W0:Y:S08]  /*1a60*/  I2F.RP R42, R41 ;  /* 0x00000029002a7306 */ /* 0x000e300000209400 */
[----:B0-----:R-:W0:Y:S02]  /*1a70*/  MUFU.RCP R42, R42 ;  /* 0x0000002a002a7308 */ /* 0x001e240000001000 */
[----:B0-----:R-:W-:-:S06]  /*1a80*/  VIADD R23, R42, 0xffffffe ;  /* 0x0ffffffe2a177836 */ /* 0x001fcc0000000000 */
[----:B------:R-:W0:Y:S02]  /*1a90*/  F2I.FTZ.U32.TRUNC.NTZ R23, R23 ;  /* 0x0000001700177305 */ /* 0x000e24000021f000 */
[----:B0-----:R-:W-:-:S05]  /*1aa0*/  IADD3 R22, PT, PT, RZ, -R23, RZ ;  /* 0x80000017ff167210 */ /* 0x001fca0007ffe0ff */
[----:B------:R-:W-:Y:S02]  /*1ab0*/  IMAD R43, R22, R41, RZ ;  /* 0x00000029162b7224 */ /* 0x000fe400078e02ff */
[----:B------:R-:W-:-:S04]  /*1ac0*/  IMAD.MOV.U32 R22, RZ, RZ, RZ ;  /* 0x000000ffff167224 */ /* 0x000fc800078e00ff */
[----:B------:R-:W-:Y:S01]  /*1ad0*/  IMAD.HI.U32 R22, R23, R43, R22 ;  /* 0x0000002b17167227 */ /* 0x000fe200078e0016 */
[----:B------:R-:W-:Y:S02]  /*1ae0*/  IABS R43, R8 ;  /* 0x00000008002b7213 */ /* 0x000fe40000000000 */
[----:B------:R-:W-:-:S03]  /*1af0*/  LOP3.LUT R23, R8, R35, RZ, 0x3c, !PT ;  /* 0x0000002308177212 */ /* 0x000fc600078e3cff */
[----:B------:R-:W-:Y:S01]  /*1b00*/  IMAD.HI.U32 R42, R22, R43, RZ ;  /* 0x0000002b162a7227 */ /* 0x000fe200078e00ff */
[----:B------:R-:W-:Y:S02]  /*1b10*/  ISETP.GE.AND P0, PT, R23, RZ, PT ;  /* 0x000000ff1700720c */ /* 0x000fe40003f06270 */
[----:B------:R-:W-:Y:S01]  /*1b20*/  LOP3.LUT R23, RZ, R35, RZ, 0x33, !PT ;  /* 0x00000023ff177212 */ /* 0x000fe200078e33ff */
[----:B------:R-:W-:-:S04]  /*1b30*/  IMAD.MOV R44, RZ, RZ, -R42 ;  /* 0x000000ffff2c7224 */ /* 0x000fc800078e0a2a */
[----:B------:R-:W-:-:S05]  /*1b40*/  IMAD R44, R41, R44, R43 ;  /* 0x0000002c292c7224 */ /* 0x000fca00078e022b */
[----:B------:R-:W-:-:S13]  /*1b50*/  ISETP.GT.U32.AND P1, PT, R41, R44, PT ;  /* 0x0000002c2900720c */ /* 0x000fda0003f24070 */
[----:B------:R-:W-:Y:S02]  /*1b60*/  @!P1 IMAD.IADD R44, R44, 0x1, -R41 ;  /* 0x000000012c2c9824 */ /* 0x000fe400078e0a29 */
[----:B------:R-:W-:Y:S01]  /*1b70*/  @!P1 VIADD R42, R42, 0x1 ;  /* 0x000000012a2a9836 */ /* 0x000fe20000000000 */
[----:B------:R-:W-:Y:S02]  /*1b80*/  ISETP.NE.AND P1, PT, R35, RZ, PT ;  /* 0x000000ff2300720c */ /* 0x000fe40003f25270 */
[----:B------:R-:W-:-:S13]  /*1b90*/  ISETP.GE.U32.AND P2, PT, R44, R41, PT ;  /* 0x000000292c00720c */ /* 0x000fda0003f46070 */
[----:B------:R-:W-:-:S05]  /*1ba0*/  @P2 IADD3 R42, PT, PT, R42, 0x1, RZ ;  /* 0x000000012a2a2810 */ /* 0x000fca0007ffe0ff */
[----:B------:R-:W-:-:S05]  /*1bb0*/  @!P0 IMAD.MOV R42, RZ, RZ, -R42 ;  /* 0x000000ffff2a8224 */ /* 0x000fca00078e0a2a */
[----:B------:R-:W-:-:S04]  /*1bc0*/  SEL R42, R23, R42, !P1 ;  /* 0x0000002a172a7207 */ /* 0x000fc80004800000 */
[----:B------:R-:W-:-:S13]  /*1bd0*/  ISETP.GE.AND P0, PT, R42, UR54, PT ;  /* 0x000000362a007c0c */ /* 0x000fda000bf06270 */
[----:B------:R-:W-:Y:S05]  /*1be0*/  @P0 BRA `(.L_x_13) ;  /* 0x0000000000640947 */ /* 0x000fea0003800000 */
[----:B------:R-:W-:Y:S02]  /*1bf0*/  IABS R42, R6 ;  /* 0x00000006002a7213 */ /* 0x000fe40000000000 */
[----:B------:R-:W-:-:S03]  /*1c00*/  ISETP.GE.AND P2, PT, R6, RZ, PT ;  /* 0x000000ff0600720c */ /* 0x000fc60003f46270 */
[----:B------:R-:W-:-:S04]  /*1c10*/  IMAD.HI.U32 R22, R22, R42, RZ ;  /* 0x0000002a16167227 */ /* 0x000fc800078e00ff */
[----:B------:R-:W-:-:S04]  /*1c20*/  IMAD.MOV R22, RZ, RZ, -R22 ;  /* 0x000000ffff167224 */ /* 0x000fc800078e0a16 */
[----:B------:R-:W-:-:S05]  /*1c30*/  IMAD R22, R41, R22, R42 ;  /* 0x0000001629167224 */ /* 0x000fca00078e022a */
[----:B------:R-:W-:-:S13]  /*1c40*/  ISETP.GT.U32.AND P0, PT, R41, R22, PT ;  /* 0x000000162900720c */ /* 0x000fda0003f04070 */
[----:B------:R-:W-:-:S05]  /*1c50*/  @!P0 IMAD.IADD R22, R22, 0x1, -R41 ;  /* 0x0000000116168824 */ /* 0x000fca00078e0a29 */
[----:B------:R-:W-:-:S13]  /*1c60*/  ISETP.GT.U32.AND P0, PT, R41, R22, PT ;  /* 0x000000162900720c */ /* 0x000fda0003f04070 */
[----:B------:R-:W-:Y:S01]  /*1c70*/  @!P0 IMAD.IADD R22, R22, 0x1, -R41 ;  /* 0x0000000116168824 */ /* 0x000fe200078e0a29 */
[----:B------:R-:W-:-:S04]  /*1c80*/  ISETP.GE.AND P0, PT, R35, RZ, PT ;  /* 0x000000ff2300720c */ /* 0x000fc80003f06270 */
[----:B------:R-:W-:-:S04]  /*1c90*/  @!P2 IADD3 R22, PT, PT, -R22, RZ, RZ ;  /* 0x000000ff1616a210 */ /* 0x000fc80007ffe1ff */
[----:B------:R-:W-:-:S04]  /*1ca0*/  SEL R22, R23, R22, !P1 ;  /* 0x0000001617167207 */ /* 0x000fc80004800000 */
[----:B------:R-:W-:-:S13]  /*1cb0*/  ISETP.EQ.OR P0, PT, R22, RZ, !P0 ;  /* 0x000000ff1600720c */ /* 0x000fda0004702670 */
[----:B------:R-:W-:Y:S05]  /*1cc0*/  @P0 BRA `(.L_x_13) ;  /* 0x00000000002c0947 */ /* 0x000fea0003800000 */
[----:B------:R-:W0:Y:S04]  /*1cd0*/  LDS.U8 R22, [R5+-0x181] ;  /* 0xfffe7f0005167984 */ /* 0x000e280000000000 */
[----:B------:R-:W1:Y:S04]  /*1ce0*/  LDS.U8 R23, [R5+-0x180] ;  /* 0xfffe800005177984 */ /* 0x000e680000000000 */
[----:B------:R-:W2:Y:S01]  /*1cf0*/  LDS.U8 R35, [R5+-0x17f] ;  /* 0xfffe810005237984 */ /* 0x000ea20000000000 */
[----:B0-----:R-:W-:Y:S02]  /*1d00*/  I2FP.F32.U32 R22, R22 ;  /* 0x0000001600167245 */ /* 0x001fe40000201000 */
[----:B-1----:R-:W-:-:S03]  /*1d10*/  I2FP.F32.U32 R40, R23 ;  /* 0x0000001700287245 */ /* 0x002fc60000201000 */
[----:B------:R-:W-:Y:S01]  /*1d20*/  FFMA R31, R22, UR55, R31 ;  /* 0x00000037161f7c23 */ /* 0x000fe2000800001f */
[----:B--2---:R-:W-:Y:S01]  /*1d30*/  I2FP.F32.U32 R42, R35 ;  /* 0x00000023002a7245 */ /* 0x004fe20000201000 */
[----:B------:R-:W-:Y:S01]  /*1d40*/  FFMA R29, R40, UR55, R29 ;  /* 0x00000037281d7c23 */ /* 0x000fe2000800001d */
[----:B------:R-:W-:-:S03]  /*1d50*/  IMAD.U32 R35, RZ, RZ, UR40 ;  /* 0x00000028ff237e24 */ /* 0x000fc6000f8e00ff */
[----:B------:R-:W-:Y:S01]  /*1d60*/  FFMA R27, R42, UR55, R27 ;  /* 0x000000372a1b7c23 */ /* 0x000fe2000800001b */
[----:B------:R-:W-:Y:S06]  /*1d70*/  BRA `(.L_x_12) ;  /* 0x0000000000087947 */ /* 0x000fec0003800000 */
.L_x_13:
[----:B------:R-:W-:Y:S02]  /*1d80*/  VIADD R26, R26, 0xffffffff ;  /* 0xffffffff1a1a7836 */ /* 0x000fe40000000000 */
[----:B------:R-:W-:-:S07]  /*1d90*/  IMAD.MOV.U32 R35, RZ, RZ, R40 ;  /* 0x000000ffff237224 */ /* 0x000fce00078e0028 */
.L_x_12:
[----:B------:R-:W-:Y:S05]  /*1da0*/  BSYNC.RECONVERGENT B4 ;  /* 0x0000000000047941 */ /* 0x000fea0003800200 */
.L_x_11:
[----:B------:R-:W-:Y:S01]  /*1db0*/  ISETP.NE.AND P0, PT, R34, RZ, PT ;  /* 0x000000ff2200720c */ /* 0x000fe20003f05270 */
[----:B------:R-:W-:Y:S01]  /*1dc0*/  BSSY.RECONVERGENT B4, `(.L_x_14) ;  /* 0x000003d000047945 */ /* 0x000fe20003800200 */
[----:B------:R-:W-:-:S11]  /*1dd0*/  IMAD.MOV.U32 R34, RZ, RZ, RZ ;  /* 0x000000ffff227224 */ /* 0x000fd600078e00ff */
[----:B------:R-:W-:Y:S05]  /*1de0*/  @!P0 BRA `(.L_x_15) ;  /* 0x0000000000e88947 */ /* 0x000fea0003800000 */
[----:B------:R-:W-:-:S13]  /*1df0*/  ISETP.NE.AND P0, PT, R0, RZ, PT ;  /* 0x000000ff0000720c */ /* 0x000fda0003f05270 */
[----:B------:R-:W-:Y:S05]  /*1e00*/  @!P0 BRA `(.L_x_16) ;  /* 0x0000000000d88947 */ /* 0x000fea0003800000 */
[----:B------:R-:W0:Y:S01]  /*1e10*/  LDC R41, c[0x0][0x390] ;  /* 0x0000e400ff297b82 */ /* 0x000e220000000800 */
[----:B------:R-:W-:Y:S01]  /*1e20*/  IMAD.MOV.U32 R22, RZ, RZ, RZ ;  /* 0x000000ffff167224 */ /* 0x000fe200078e00ff */
[----:B0-----:R-:W-:-:S04]  /*1e30*/  IABS R34, R41 ;  /* 0x0000002900227213 */ /* 0x001fc80000000000 */
[----:B------:R-:W0:Y:S08]  /*1e40*/  I2F.RP R40, R34 ;  /* 0x0000002200287306 */ /* 0x000e300000209400 */
[----:B0-----:R-:W0:Y:S02]  /*1e50*/  MUFU.RCP R40, R40 ;  /* 0x0000002800287308 */ /* 0x001e240000001000 */
[----:B0-----:R-:W-:-:S06]  /*1e60*/  IADD3 R23, PT, PT, R40, 0xffffffe, RZ ;  /* 0x0ffffffe28177810 */ /* 0x001fcc0007ffe0ff */
[----:B------:R-:W0:Y:S02]  /*1e70*/  F2I.FTZ.U32.TRUNC.NTZ R23, R23 ;  /* 0x0000001700177305 */ /* 0x000e24000021f000 */
[----:B0-----:R-:W-:-:S04]  /*1e80*/  IMAD.MOV R43, RZ, RZ, -R23 ;  /* 0x000000ffff2b7224 */ /* 0x001fc800078e0a17 */
[----:B------:R-:W-:-:S04]  /*1e90*/  IMAD R43, R43, R34, RZ ;  /* 0x000000222b2b7224 */ /* 0x000fc800078e02ff */
        /* <DEDUP_REMOVED lines=9> */
[----:B------:R-:W-:Y:S01]  /*1f30*/  @!P1 IMAD.IADD R43, R43, 0x1, -R34 ;  /* 0x000000012b2b9824 */ /* 0x000fe200078e0a22 */
[----:B------:R-:W-:Y:S02]  /*1f40*/  @!P1 IADD3 R40, PT, PT, R40, 0x1, RZ ;  /* 0x0000000128289810 */ /* 0x000fe40007ffe0ff */
[----:B------:R-:W-:Y:S02]  /*1f50*/  ISETP.NE.AND P1, PT, R41, RZ, PT ;  /* 0x000000ff2900720c */ /* 0x000fe40003f25270 */
[----:B------:R-:W-:-:S13]  /*1f60*/  ISETP.GE.U32.AND P2, PT, R43, R34, PT ;  /* 0x000000222b00720c */ /* 0x000fda0003f46070 */
[----:B------:R-:W-:-:S04]  /*1f70*/  @P2 VIADD R40, R40, 0x1 ;  /* 0x0000000128282836 */ /* 0x000fc80000000000 */
        /* <DEDUP_REMOVED lines=12> */
[----:B------:R-:W-:-:S05]  /*2040*/  @!P0 IADD3 R22, PT, PT, R22, -R34, RZ ;  /* 0x8000002216168210 */ /* 0x000fca0007ffe0ff */
[----:B------:R-:W-:-:S05]  /*2050*/  @!P2 IMAD.MOV R22, RZ, RZ, -R22 ;  /* 0x000000ffff16a224 */ /* 0x000fca00078e0a16 */
[----:B------:R-:W-:-:S05]  /*2060*/  SEL R22, R23, R22, !P1 ;  /* 0x0000001617167207 */ /* 0x000fca0004800000 */
[----:B------:R-:W-:-:S05]  /*2070*/  VIADD R34, R22, 0x1 ;  /* 0x0000000116227836 */ /* 0x000fca0000000000 */
[----:B------:R-:W-:-:S04]  /*2080*/  ISETP.GE.AND P0, PT, R34, R41, PT ;  /* 0x000000292200720c */ /* 0x000fc80003f06270 */
[----:B------:R-:W-:-:S13]  /*2090*/  ISETP.EQ.OR P0, PT, R22, -0x1, P0 ;  /* 0xffffffff1600780c */ /* 0x000fda0000702670 */
[----:B------:R-:W-:Y:S05]  /*20a0*/  @P0 BRA `(.L_x_16) ;  /* 0x0000000000300947 */ /* 0x000fea0003800000 */
[----:B------:R-:W0:Y:S01]  /*20b0*/  LDS.U8 R22, [R5+-0x17e] ;  /* 0xfffe820005167984 */ /* 0x000e220000000000 */
[----:B------:R-:W-:-:S03]  /*20c0*/  I2FP.F32.S32 R34, UR50 ;  /* 0x0000003200227c45 */ /* 0x000fc60008201400 */
[----:B------:R-:W1:Y:S04]  /*20d0*/  LDS.U8 R23, [R5+-0x17d] ;  /* 0xfffe830005177984 */ /* 0x000e680000000000 */
[----:B------:R-:W2:Y:S01]  /*20e0*/  LDS.U8 R39, [R5+-0x17c] ;  /* 0xfffe840005277984 */ /* 0x000ea20000000000 */
[----:B0-----:R-:W-:Y:S02]  /*20f0*/  I2FP.F32.U32 R22, R22 ;  /* 0x0000001600167245 */ /* 0x001fe40000201000 */
[----:B-1----:R-:W-:-:S03]  /*2100*/  I2FP.F32.U32 R23, R23 ;  /* 0x0000001700177245 */ /* 0x002fc60000201000 */
[----:B------:R-:W-:Y:S01]  /*2110*/  FFMA R31, R22, R34, R31 ;  /* 0x00000022161f7223 */ /* 0x000fe2000000001f */
[----:B--2---:R-:W-:Y:S01]  /*2120*/  I2FP.F32.U32 R40, R39 ;  /* 0x0000002700287245 */ /* 0x004fe20000201000 */
[----:B------:R-:W-:-:S04]  /*2130*/  FFMA R29, R34, R23, R29 ;  /* 0x00000017221d7223 */ /* 0x000fc8000000001d */
[----:B------:R-:W-:Y:S01]  /*2140*/  FFMA R27, R34, R40, R27 ;  /* 0x00000028221b7223 */ /* 0x000fe2000000001b */
[----:B------:R-:W-:Y:S01]  /*2150*/  IMAD.U32 R34, RZ, RZ, UR50 ;  /* 0x00000032ff227e24 */ /* 0x000fe2000f8e00ff */
[----:B------:R-:W-:Y:S06]  /*2160*/  BRA `(.L_x_15) ;  /* 0x0000000000087947 */ /* 0x000fec0003800000 */
.L_x_16:
[----:B------:R-:W-:Y:S01]  /*2170*/  VIADD R26, R26, 0xffffffff ;  /* 0xffffffff1a1a7836 */ /* 0x000fe20000000000 */
[----:B------:R-:W-:-:S07]  /*2180*/  MOV R34, R39 ;  /* 0x0000002700227202 */ /* 0x000fce0000000f00 */
.L_x_15:
[----:B------:R-:W-:Y:S05]  /*2190*/  BSYNC.RECONVERGENT B4 ;  /* 0x0000000000047941 */ /* 0x000fea0003800200 */
.L_x_14:
        /* <DEDUP_REMOVED lines=11> */
[----:B------:R0:W1:Y:S02]  /*2250*/  F2I.FTZ.U32.TRUNC.NTZ R23, R22 ;  /* 0x0000001600177305 */ /* 0x000064000021f000 */
[----:B0-----:R-:W-:Y:S02]  /*2260*/  IMAD.MOV.U32 R22, RZ, RZ, RZ ;  /* 0x000000ffff167224 */ /* 0x001fe400078e00ff */
[----:B-1----:R-:W-:-:S04]  /*2270*/  IMAD.MOV R42, RZ, RZ, -R23 ;  /* 0x000000ffff2a7224 */ /* 0x002fc800078e0a17 */
[----:B------:R-:W-:Y:S01]  /*2280*/  IMAD R41, R42, R39, RZ ;  /* 0x000000272a297224 */ /* 0x000fe200078e02ff */
[----:B------:R-:W-:-:S03]  /*2290*/  IABS R42, R6 ;  /* 0x00000006002a7213 */ /* 0x000fc60000000000 */
[----:B------:R-:W-:-:S06]  /*22a0*/  IMAD.HI.U32 R41, R23, R41, R22 ;  /* 0x0000002917297227 */ /* 0x000fcc00078e0016 */
[----:B------:R-:W-:-:S05]  /*22b0*/  IMAD.HI.U32 R22, R41, R42, RZ ;  /* 0x0000002a29167227 */ /* 0x000fca00078e00ff */
[----:B------:R-:W-:-:S05]  /*22c0*/  IADD3 R23, PT, PT, -R22, RZ, RZ ;  /* 0x000000ff16177210 */ /* 0x000fca0007ffe1ff */
[----:B------:R-:W-:Y:S01]  /*22d0*/  IMAD R42, R39, R23, R42 ;  /* 0x00000017272a7224 */ /* 0x000fe200078e022a */
[----:B------:R-:W-:-:S04]  /*22e0*/  LOP3.LUT R23, R6, R33, RZ, 0x3c, !PT ;  /* 0x0000002106177212 */ /* 0x000fc800078e3cff */
[----:B------:R-:W-:Y:S02]  /*22f0*/  ISETP.GT.U32.AND P2, PT, R39, R42, PT ;  /* 0x0000002a2700720c */ /* 0x000fe40003f44070 */
[----:B------:R-:W-:Y:S02]  /*2300*/  ISETP.GE.AND P0, PT, R23, RZ, PT ;  /* 0x000000ff1700720c */ /* 0x000fe40003f06270 */
[----:B------:R-:W-:-:S09]  /*2310*/  LOP3.LUT R23, RZ, R33, RZ, 0x33, !PT ;  /* 0x00000021ff177212 */ /* 0x000fd200078e33ff */
[----:B------:R-:W-:Y:S02]  /*2320*/  @!P2 IMAD.IADD R42, R42, 0x1, -R39 ;  /* 0x000000012a2aa824 */ /* 0x000fe400078e0a27 */
[----:B------:R-:W-:-:S03]  /*2330*/  @!P2 VIADD R22, R22, 0x1 ;  /* 0x000000011616a836 */ /* 0x000fc60000000000 */
[----:B------:R-:W-:-:S13]  /*2340*/  ISETP.GE.U32.AND P1, PT, R42, R39, PT ;  /* 0x000000272a00720c */ /* 0x000fda0003f26070 */
[----:B------:R-:W-:Y:S01]  /*2350*/  @P1 VIADD R22, R22, 0x1 ;  /* 0x0000000116161836 */ /* 0x000fe20000000000 */
[----:B------:R-:W-:-:S03]  /*2360*/  ISETP.NE.AND P1, PT, R33, RZ, PT ;  /* 0x000000ff2100720c */ /* 0x000fc60003f25270 */
[----:B------:R-:W-:-:S05]  /*2370*/  @!P0 IMAD.MOV R22, RZ, RZ, -R22 ;  /* 0x000000ffff168224 */ /* 0x000fca00078e0a16 */
[----:B------:R-:W-:-:S04]  /*2380*/  SEL R22, R23, R22, !P1 ;  /* 0x0000001617167207 */ /* 0x000fc80004800000 */
[----:B------:R-:W-:-:S13]  /*2390*/  ISETP.GE.AND P0, PT, R22, UR54, PT ;  /* 0x0000003616007c0c */ /* 0x000fda000bf06270 */
[----:B------:R-:W-:Y:S05]  /*23a0*/  @P0 BRA `(.L_x_19) ;  /* 0x0000000000540947 */ /* 0x000fea0003800000 */
[----:B------:R-:W-:Y:S02]  /*23b0*/  ISETP.GE.AND P2, PT, R6, RZ, PT ;  /* 0x000000ff0600720c */ /* 0x000fe40003f46270 */
[----:B------:R-:W-:Y:S02]  /*23c0*/  ISETP.GT.U32.AND P0, PT, R39, R42, PT ;  /* 0x0000002a2700720c */ /* 0x000fe40003f04070 */
[----:B------:R-:W-:-:S04]  /*23d0*/  IADD3 R39, PT, PT, R42, -R39, RZ ;  /* 0x800000272a277210 */ /* 0x000fc80007ffe0ff */
[----:B------:R-:W-:Y:S02]  /*23e0*/  SEL R22, R39, R42, !P0 ;  /* 0x0000002a27167207 */ /* 0x000fe40004000000 */
[----:B------:R-:W-:-:S03]  /*23f0*/  ISETP.GE.AND P0, PT, R33, RZ, PT ;  /* 0x000000ff2100720c */ /* 0x000fc60003f06270 */
[----:B------:R-:W-:-:S05]  /*2400*/  @!P2 IMAD.MOV R22, RZ, RZ, -R22 ;  /* 0x000000ffff16a224 */ /* 0x000fca00078e0a16 */
[----:B------:R-:W-:-:S04]  /*2410*/  SEL R22, R23, R22, !P1 ;  /* 0x0000001617167207 */ /* 0x000fc80004800000 */
[----:B------:R-:W-:-:S13]  /*2420*/  ISETP.EQ.OR P0, PT, R22, 0x1, !P0 ;  /* 0x000000011600780c */ /* 0x000fda0004702670 */
        /* <DEDUP_REMOVED lines=9> */
[----:B------:R-:W-:Y:S01]  /*24c0*/  FFMA R29, R38, R23, R29 ;  /* 0x00000017261d7223 */ /* 0x000fe2000000001d */
[----:B------:R-:W-:-:S03]  /*24d0*/  IMAD.U32 R33, RZ, RZ, UR38 ;  /* 0x00000026ff217e24 */ /* 0x000fc6000f8e00ff */
[----:B------:R-:W-:Y:S01]  /*24e0*/  FFMA R27, R38, R40, R27 ;  /* 0x00000028261b7223 */ /* 0x000fe2000000001b */
[----:B------:R-:W-:Y:S06]  /*24f0*/  BRA `(.L_x_18) ;  /* 0x0000000000087947 */ /* 0x000fec0003800000 */
.L_x_19:
[----:B------:R-:W-:Y:S02]  /*2500*/  VIADD R26, R26, 0xffffffff ;  /* 0xffffffff1a1a7836 */ /* 0x000fe40000000000 */
[----:B------:R-:W-:-:S07]  /*2510*/  IMAD.MOV.U32 R33, RZ, RZ, R38 ;  /* 0x000000ffff217224 */ /* 0x000fce00078e0026 */
.L_x_18:
[----:B------:R-:W-:Y:S05]  /*2520*/  BSYNC.RECONVERGENT B4 ;  /* 0x0000000000047941 */ /* 0x000fea0003800200 */
.L_x_17:
[----:B------:R-:W-:Y:S01]  /*2530*/  ISETP.NE.AND P0, PT, R32, RZ, PT ;  /* 0x000000ff2000720c */ /* 0x000fe20003f05270 */
[----:B------:R-:W-:Y:S01]  /*2540*/  BSSY.RECONVERGENT B4, `(.L_x_20) ;  /* 0x0000036000047945 */ /* 0x000fe20003800200 */
[----:B------:R-:W-:-:S11]  /*2550*/  HFMA2 R32, -RZ, RZ, 0, 0 ;  /* 0x00000000ff207431 */ /* 0x000fd600000001ff */
        /* <DEDUP_REMOVED lines=11> */
[----:B------:R-:W-:-:S04]  /*2610*/  IMAD R41, R41, R32, RZ ;  /* 0x0000002029297224 */ /* 0x000fc800078e02ff */
[----:B------:R-:W-:Y:S01]  /*2620*/  IMAD.HI.U32 R41, R23, R41, R22 ;  /* 0x0000002917297227 */ /* 0x000fe200078e0016 */
[----:B------:R-:W-:-:S05]  /*2630*/  IABS R23, R6 ;  /* 0x0000000600177213 */ /* 0x000fca0000000000 */
[----:B------:R-:W-:Y:S01]  /*2640*/  IMAD.HI.U32 R22, R41, R23, RZ ;  /* 0x0000001729167227 */ /* 0x000fe200078e00ff */
[----:B------:R-:W-:-:S03]  /*2650*/  LOP3.LUT R41, RZ, R39, RZ, 0x33, !PT ;  /* 0x00000027ff297212 */ /* 0x000fc600078e33ff */
[----:B------:R-:W-:-:S04]  /*2660*/  IMAD.MOV R38, RZ, RZ, -R22 ;  /* 0x000000ffff267224 */ /* 0x000fc800078e0a16 */
[----:B------:R-:W-:Y:S01]  /*2670*/  IMAD R23, R32, R38, R23 ;  /* 0x0000002620177224 */ /* 0x000fe200078e0217 */
[----:B------:R-:W-:-:S04]  /*2680*/  LOP3.LUT R38, R6, R39, RZ, 0x3c, !PT ;  /* 0x0000002706267212 */ /* 0x000fc800078e3cff */
[----:B------:R-:W-:Y:S02]  /*2690*/  ISETP.GT.U32.AND P1, PT, R32, R23, PT ;  /* 0x000000172000720c */ /* 0x000fe40003f24070 */
[----:B------:R-:W-:-:S11]  /*26a0*/  ISETP.GE.AND P0, PT, R38, RZ, PT ;  /* 0x000000ff2600720c */ /* 0x000fd60003f06270 */
[-C--:B------:R-:W-:Y:S01]  /*26b0*/  @!P1 IADD3 R23, PT, PT, R23, -R32.reuse, RZ ;  /* 0x8000002017179210 */ /* 0x080fe20007ffe0ff */
[----:B------:R-:W-:Y:S01]  /*26c0*/  @!P1 VIADD R22, R22, 0x1 ;  /* 0x0000000116169836 */ /* 0x000fe20000000000 */
[----:B------:R-:W-:Y:S02]  /*26d0*/  ISETP.NE.AND P1, PT, R39, RZ, PT ;  /* 0x000000ff2700720c */ /* 0x000fe40003f25270 */
[----:B------:R-:W-:-:S13]  /*26e0*/  ISETP.GE.U32.AND P2, PT, R23, R32, PT ;  /* 0x000000201700720c */ /* 0x000fda0003f46070 */
[----:B------:R-:W-:-:S04]  /*26f0*/  @P2 VIADD R22, R22, 0x1 ;  /* 0x0000000116162836 */ /* 0x000fc80000000000 */
[----:B------:R-:W-:-:S05]  /*2700*/  @!P0 IMAD.MOV R22, RZ, RZ, -R22 ;  /* 0x000000ffff168224 */ /* 0x000fca00078e0a16 */
[----:B------:R-:W-:-:S04]  /*2710*/  SEL R22, R41, R22, !P1 ;  /* 0x0000001629167207 */ /* 0x000fc80004800000 */
[----:B------:R-:W-:-:S13]  /*2720*/  ISETP.GE.AND P0, PT, R22, UR54, PT ;  /* 0x0000003616007c0c */ /* 0x000fda000bf06270 */
[----:B------:R-:W-:Y:S05]  /*2730*/  @P0 BRA `(.L_x_22) ;  /* 0x0000000000500947 */ /* 0x000fea0003800000 */
[----:B------:R-:W-:Y:S01]  /*2740*/  ISETP.GE.AND P2, PT, R6, RZ, PT ;  /* 0x000000ff0600720c */ /* 0x000fe20003f46270 */
[----:B------:R-:W-:Y:S01]  /*2750*/  IMAD.IADD R22, R23, 0x1, -R32 ;  /* 0x0000000117167824 */ /* 0x000fe200078e0a20 */
[----:B------:R-:W-:-:S04]  /*2760*/  ISETP.GT.U32.AND P0, PT, R32, R23, PT ;  /* 0x000000172000720c */ /* 0x000fc80003f04070 */
[----:B------:R-:W-:Y:S02]  /*2770*/  SEL R22, R22, R23, !P0 ;  /* 0x0000001716167207 */ /* 0x000fe40004000000 */
[----:B------:R-:W-:-:S05]  /*2780*/  ISETP.GE.AND P0, PT, R39, RZ, PT ;  /* 0x000000ff2700720c */ /* 0x000fca0003f06270 */
[----:B------:R-:W-:-:S04]  /*2790*/  @!P2 IADD3 R22, PT, PT, -R22, RZ, RZ ;  /* 0x000000ff1616a210 */ /* 0x000fc80007ffe1ff */
[----:B------:R-:W-:-:S04]  /*27a0*/  SEL R22, R41, R22, !P1 ;  /* 0x0000001629167207 */ /* 0x000fc80004800000 */
[----:B------:R-:W-:-:S13]  /*27b0*/  ISETP.EQ.OR P0, PT, R22, RZ, !P0 ;  /* 0x000000ff1600720c */ /* 0x000fda0004702670 */
[----:B------:R-:W-:Y:S05]  /*27c0*/  @P0 BRA `(.L_x_22) ;  /* 0x00000000002c0947 */ /* 0x000fea0003800000 */
[----:B------:R-:W0:Y:S04]  /*27d0*/  LDS.U8 R23, [R5] ;  /* 0x0000000005177984 */ /* 0x000e280000000000 */
[----:B------:R-:W1:Y:S04]  /*27e0*/  LDS.U8 R22, [R5+-0x1] ;  /* 0xffffff0005167984 */ /* 0x000e680000000000 */
[----:B------:R-:W2:Y:S01]  /*27f0*/  LDS.U8 R37, [R5+0x1] ;  /* 0x0000010005257984 */ /* 0x000ea20000000000 */
[----:B0-----:R-:W-:Y:S02]  /*2800*/  I2FP.F32.U32 R32, R23 ;  /* 0x0000001700207245 */ /* 0x001fe40000201000 */
[----:B-1----:R-:W-:-:S03]  /*2810*/  I2FP.F32.U32 R22, R22 ;  /* 0x0000001600167245 */ /* 0x002fc60000201000 */
[----:B------:R-:W-:Y:S01]  /*2820*/  FFMA R29, R32, UR55, R29 ;  /* 0x00000037201d7c23 */ /* 0x000fe2000800001d */
[----:B------:R-:W-:Y:S01]  /*2830*/  IMAD.U32 R32, RZ, RZ, UR40 ;  /* 0x00000028ff207e24 */ /* 0x000fe2000f8e00ff */
[----:B--2---:R-:W-:Y:S01]  /*2840*/  I2FP.F32.U32 R38, R37 ;  /* 0x0000002500267245 */ /* 0x004fe20000201000 */
[----:B------:R-:W-:-:S04]  /*2850*/  FFMA R31, R22, UR55, R31 ;  /* 0x00000037161f7c23 */ /* 0x000fc8000800001f */
[----:B------:R-:W-:Y:S01]  /*2860*/  FFMA R27, R38, UR55, R27 ;  /* 0x00000037261b7c23 */ /* 0x000fe2000800001b */
[----:B------:R-:W-:Y:S06]  /*2870*/  BRA `(.L_x_21) ;  /* 0x0000000000087947 */ /* 0x000fec0003800000 */
.L_x_22:
[----:B------:R-:W-:Y:S02]  /*2880*/  VIADD R26, R26, 0xffffffff ;  /* 0xffffffff1a1a7836 */ /* 0x000fe40000000000 */
[----:B------:R-:W-:-:S07]  /*2890*/  IMAD.MOV.U32 R32, RZ, RZ, R37 ;  /* 0x000000ffff207224 */ /* 0x000fce00078e0025 */
.L_x_21:
[----:B------:R-:W-:Y:S05]  /*28a0*/  BSYNC.RECONVERGENT B4 ;  /* 0x0000000000047941 */ /* 0x000fea0003800200 */
.L_x_20:
[----:B------:R-:W-:Y:S01]  /*28b0*/  ISETP.NE.AND P0, PT, R30, RZ, PT ;  /* 0x000000ff1e00720c */ /* 0x000fe20003f05270 */
[----:B------:R-:W-:Y:S01]  /*28c0*/  BSSY.RECONVERGENT B4, `(.L_x_23) ;  /* 0x0000039000047945 */ /* 0x000fe20003800200 */
[----:B------:R-:W-:-:S11]  /*28d0*/  IMAD.MOV.U32 R30, RZ, RZ, RZ ;  /* 0x000000ffff1e7224 */ /* 0x000fd600078e00ff */
[----:B------:R-:W-:Y:S05]  /*28e0*/  @!P0 BRA `(.L_x_24) ;  /* 0x0000000000d88947 */ /* 0x000fea0003800000 */
[----:B------:R-:W-:-:S13]  /*28f0*/  ISETP.NE.AND P0, PT, R6, RZ, PT ;  /* 0x000000ff0600720c */ /* 0x000fda0003f05270 */
[----:B------:R-:W-:Y:S05]  /*2900*/  @!P0 BRA `(.L_x_25) ;  /* 0x0000000000c88947 */ /* 0x000fea0003800000 */
[----:B------:R-:W0:Y:S01]  /*2910*/  LDC R37, c[0x0][0x390] ;  /* 0x0000e400ff257b82 */ /* 0x000e220000000800 */
[----:B------:R-:W-:Y:S02]  /*2920*/  IABS R40, R6 ;  /* 0x0000000600287213 */ /* 0x000fe40000000000 */
[----:B0-----:R-:W-:-:S04]  /*2930*/  IABS R30, R37 ;  /* 0x00000025001e7213 */ /* 0x001fc80000000000 */
[----:B------:R-:W0:Y:S08]  /*2940*/  I2F.RP R38, R30 ;  /* 0x0000001e00267306 */ /* 0x000e300000209400 */
[----:B0-----:R-:W0:Y:S02]  /*2950*/  MUFU.RCP R38, R38 ;  /* 0x0000002600267308 */ /* 0x001e240000001000 */
[----:B0-----:R-:W-:-:S06]  /*2960*/  IADD3 R22, PT, PT, R38, 0xffffffe, RZ ;  /* 0x0ffffffe26167810 */ /* 0x001fcc0007ffe0ff */
[----:B------:R0:W1:Y:S02]  /*2970*/  F2I.FTZ.U32.TRUNC.NTZ R23, R22 ;  /* 0x0000001600177305 */ /* 0x000064000021f000 */
[----:B0-----:R-:W-:Y:S02]  /*2980*/  IMAD.MOV.U32 R22, RZ, RZ, RZ ;  /* 0x000000ffff167224 */ /* 0x001fe400078e00ff */
[----:B-1----:R-:W-:-:S04]  /*2990*/  IMAD.MOV R39, RZ, RZ, -R23 ;  /* 0x000000ffff277224 */ /* 0x002fc800078e0a17 */
[----:B------:R-:W-:-:S04]  /*29a0*/  IMAD R39, R39, R30, RZ ;  /* 0x0000001e27277224 */ /* 0x000fc800078e02ff */
[----:B------:R-:W-:-:S04]  /*29b0*/  IMAD.HI.U32 R39, R23, R39, R22 ;  /* 0x0000002717277227 */ /* 0x000fc800078e0016 */
[----:B------:R-:W-:-:S04]  /*29c0*/  IMAD.MOV.U32 R23, RZ, RZ, R40 ;  /* 0x000000ffff177224 */ /* 0x000fc800078e0028 */
        /* <DEDUP_REMOVED lines=19> */
[----:B------:R-:W-:-:S07]  /*2b00*/  SEL R22, R22, R23, !P0 ;  /* 0x0000001716167207 */ /* 0x000fce0004000000 */
[----:B------:R-:W-:-:S04]  /*2b10*/  @!P2 IADD3 R22, PT, PT, -R22, RZ, RZ ;  /* 0x000000ff1616a210 */ /* 0x000fc80007ffe1ff */
[----:B------:R-:W-:-:S05]  /*2b20*/  SEL R22, R39, R22, !P1 ;  /* 0x0000001627167207 */ /* 0x000fca0004800000 */
[----:B------:R-:W-:-:S05]  /*2b30*/  VIADD R30, R22, 0x1 ;  /* 0x00000001161e7836 */ /* 0x000fca0000000000 */
[----:B------:R-:W-:-:S04]  /*2b40*/  ISETP.GE.AND P0, PT, R30, R37, PT ;  /* 0x000000251e00720c */ /* 0x000fc80003f06270 */
[----:B------:R-:W-:-:S13]  /*2b50*/  ISETP.EQ.OR P0, PT, R22, -0x1, P0 ;  /* 0xffffffff1600780c */ /* 0x000fda0000702670 */
[----:B------:R-:W-:Y:S05]  /*2b60*/  @P0 BRA `(.L_x_25) ;  /* 0x0000000000300947 */ /* 0x000fea0003800000 */
[----:B------:R-:W0:Y:S01]  /*2b70*/  LDS.U8 R22, [R5+0x2] ;  /* 0x0000020005167984 */ /* 0x000e220000000000 */
[----:B------:R-:W-:-:S03]  /*2b80*/  I2FP.F32.S32 R30, UR49 ;  /* 0x00000031001e7c45 */ /* 0x000fc60008201400 */
[----:B------:R-:W1:Y:S04]  /*2b90*/  LDS.U8 R23, [R5+0x3] ;  /* 0x0000030005177984 */ /* 0x000e680000000000 */
[----:B------:R-:W2:Y:S01]  /*2ba0*/  LDS.U8 R36, [R5+0x4] ;  /* 0x0000040005247984 */ /* 0x000ea20000000000 */
        /* <DEDUP_REMOVED lines=8> */
.L_x_25:
[----:B------:R-:W-:Y:S02]  /*2c30*/  VIADD R26, R26, 0xffffffff ;  /* 0xffffffff1a1a7836 */ /* 0x000fe40000000000 */
[----:B------:R-:W-:-:S07]  /*2c40*/  IMAD.MOV.U32 R30, RZ, RZ, R36 ;  /* 0x000000ffff1e7224 */ /* 0x000fce00078e0024 */
.L_x_24:
[----:B------:R-:W-:Y:S05]  /*2c50*/  BSYNC.RECONVERGENT B4 ;  /* 0x0000000000047941 */ /* 0x000fea0003800200 */
.L_x_23:
[----:B------:R-:W-:Y:S01]  /*2c60*/  ISETP.NE.AND P0, PT, R28, RZ, PT ;  /* 0x000000ff1c00720c */ /* 0x000fe20003f05270 */
[----:B------:R-:W-:Y:S01]  /*2c70*/  BSSY.RECONVERGENT B4, `(.L_x_26) ;  /* 0x000003d000047945 */ /* 0x000fe20003800200 */
[----:B------:R-:W-:-:S11]  /*2c80*/  MOV R28, RZ ;  /* 0x000000ff001c7202 */ /* 0x000fd60000000f00 */
[----:B------:R-:W-:Y:S05]  /*2c90*/  @!P0 BRA `(.L_x_27) ;  /* 0x0000000000e88947 */ /* 0x000fea0003800000 */
[----:B------:R-:W-:-:S13]  /*2ca0*/  ISETP.NE.AND P0, PT, R2, RZ, PT ;  /* 0x000000ff0200720c */ /* 0x000fda0003f05270 */
[----:B------:R-:W-:Y:S05]  /*2cb0*/  @!P0 BRA `(.L_x_28) ;  /* 0x0000000000d88947 */ /* 0x000fea0003800000 */
[----:B------:R-:W0:Y:S01]  /*2cc0*/  LDC R28, c[0x0][0x390] ;  /* 0x0000e400ff1c7b82 */ /* 0x000e220000000800 */
[----:B------:R-:W-:Y:S01]  /*2cd0*/  IMAD.MOV.U32 R22, RZ, RZ, RZ ;  /* 0x000000ffff167224 */ /* 0x000fe200078e00ff */
[----:B------:R-:W-:Y:S02]  /*2ce0*/  IABS R40, R7 ;  /* 0x0000000700287213 */ /* 0x000fe40000000000 */
[----:B0-----:R-:W-:-:S04]  /*2cf0*/  IABS R36, R28 ;  /* 0x0000001c00247213 */ /* 0x001fc80000000000 */
[----:B------:R-:W0:Y:S08]  /*2d00*/  I2F.RP R38, R36 ;  /* 0x0000002400267306 */ /* 0x000e300000209400 */
[----:B0-----:R-:W0:Y:S02]  /*2d10*/  MUFU.RCP R38, R38 ;  /* 0x0000002600267308 */ /* 0x001e240000001000 */
[----:B0-----:R-:W-:-:S06]  /*2d20*/  VIADD R39, R38, 0xffffffe ;  /* 0x0ffffffe26277836 */ /* 0x001fcc0000000000 */
[----:B------:R-:W0:Y:S02]  /*2d30*/  F2I.FTZ.U32.TRUNC.NTZ R23, R39 ;  /* 0x0000002700177305 */ /* 0x000e24000021f000 */
[----:B0-----:R-:W-:-:S04]  /*2d40*/  IMAD.MOV R37, RZ, RZ, -R23 ;  /* 0x000000ffff257224 */ /* 0x001fc800078e0a17 */
[----:B------:R-:W-:-:S04]  /*2d50*/  IMAD R37, R37, R36, RZ ;  /* 0x0000002425257224 */ /* 0x000fc800078e02ff */
[----:B------:R-:W-:-:S04]  /*2d60*/  IMAD.HI.U32 R22, R23, R37, R22 ;  /* 0x0000002517167227 */ /* 0x000fc800078e0016 */
[----:B------:R-:W-:-:S04]  /*2d70*/  IMAD.MOV.U32 R37, RZ, RZ, R40 ;  /* 0x000000ffff257224 */ /* 0x000fc800078e0028 */
[----:B------:R-:W-:-:S05]  /*2d80*/  IMAD.HI.U32 R23, R22, R37, RZ ;  /* 0x0000002516177227 */ /* 0x000fca00078e00ff */
[----:B------:R-:W-:-:S05]  /*2d90*/  IADD3 R38, PT, PT, -R23, RZ, RZ ;  /* 0x000000ff17267210 */ /* 0x000fca0007ffe1ff */
[----:B------:R-:W-:-:S05]  /*2da0*/  IMAD R37, R36, R38, R37 ;  /* 0x0000002624257224 */ /* 0x000fca00078e0225 */
[----:B------:R-:W-:-:S13]  /*2db0*/  ISETP.GT.U32.AND P2, PT, R36, R37, PT ;  /* 0x000000252400720c */ /* 0x000fda0003f44070 */
[----:B------:R-:W-:Y:S02]  /*2dc0*/  @!P2 IMAD.IADD R37, R37, 0x1, -R36 ;  /* 0x000000012525a824 */ /* 0x000fe400078e0a24 */
[----:B------:R-:W-:-:S03]  /*2dd0*/  @!P2 VIADD R23, R23, 0x1 ;  /* 0x000000011717a836 */ /* 0x000fc60000000000 */
[----:B------:R-:W-:Y:S02]  /*2de0*/  ISETP.GE.U32.AND P1, PT, R37, R36, PT ;  /* 0x000000242500720c */ /* 0x000fe40003f26070 */
[----:B------:R-:W-:-:S04]  /*2df0*/  LOP3.LUT R37, R7, R28, RZ, 0x3c, !PT ;  /* 0x0000001c07257212 */ /* 0x000fc800078e3cff */
[----:B------:R-:W-:Y:S02]  /*2e00*/  ISETP.GE.AND P0, PT, R37, RZ, PT ;  /* 0x000000ff2500720c */ /* 0x000fe40003f06270 */
[----:B------:R-:W-:-:S05]  /*2e10*/  LOP3.LUT R37, RZ, R28, RZ, 0x33, !PT ;  /* 0x0000001cff257212 */ /* 0x000fca00078e33ff */
[----:B------:R-:W-:Y:S01]  /*2e20*/  @P1 VIADD R23, R23, 0x1 ;  /* 0x0000000117171836 */ /* 0x000fe20000000000 */
[----:B------:R-:W-:-:S05]  /*2e30*/  ISETP.NE.AND P1, PT, R28, RZ, PT ;  /* 0x000000ff1c00720c */ /* 0x000fca0003f25270 */
[----:B------:R-:W-:-:S05]  /*2e40*/  @!P0 IMAD.MOV R23, RZ, RZ, -R23 ;  /* 0x000000ffff178224 */ /* 0x000fca00078e0a17 */
[----:B------:R-:W-:-:S04]  /*2e50*/  SEL R23, R37, R23, !P1 ;  /* 0x0000001725177207 */ /* 0x000fc80004800000 */
[----:B------:R-:W-:-:S13]  /*2e60*/  ISETP.GE.AND P0, PT, R23, UR54, PT ;  /* 0x0000003617007c0c */ /* 0x000fda000bf06270 */
[----:B------:R-:W-:Y:S05]  /*2e70*/  @P0 BRA `(.L_x_28) ;  /* 0x0000000000680947 */ /* 0x000fea0003800000 */
[----:B------:R-:W-:Y:S02]  /*2e80*/  IABS R23, R6 ;  /* 0x0000000600177213 */ /* 0x000fe40000000000 */
[----:B------:R-:W-:-:S03]  /*2e90*/  ISETP.GE.AND P2, PT, R6, RZ, PT ;  /* 0x000000ff0600720c */ /* 0x000fc60003f46270 */
[----:B------:R-:W-:-:S05]  /*2ea0*/  IMAD.HI.U32 R22, R22, R23, RZ ;  /* 0x0000001716167227 */ /* 0x000fca00078e00ff */
[----:B------:R-:W-:-:S05]  /*2eb0*/  IADD3 R22, PT, PT, -R22, RZ, RZ ;  /* 0x000000ff16167210 */ /* 0x000fca0007ffe1ff */
[----:B------:R-:W-:-:S05]  /*2ec0*/  IMAD R22, R36, R22, R23 ;  /* 0x0000001624167224 */ /* 0x000fca00078e0217 */
        /* <DEDUP_REMOVED lines=21> */
.L_x_28:
[----:B------:R-:W-:Y:S01]  /*3020*/  IADD3 R26, PT, PT, R26, -0x1, RZ ;  /* 0xffffffff1a1a7810 */ /* 0x000fe20007ffe0ff */
[----:B------:R-:W-:-:S07]  /*3030*/  IMAD.MOV.U32 R28, RZ, RZ, R21 ;  /* 0x000000ffff1c7224 */ /* 0x000fce00078e0015 */
.L_x_27:
[----:B------:R-:W-:Y:S05]  /*3040*/  BSYNC.RECONVERGENT B4 ;  /* 0x0000000000047941 */ /* 0x000fea0003800200 */
.L_x_26:
        /* <DEDUP_REMOVED lines=12> */
[----:B0-----:R-:W-:Y:S02]  /*3110*/  HFMA2 R22, -RZ, RZ, 0, 0 ;  /* 0x00000000ff167431 */ /* 0x001fe400000001ff */
[----:B-1----:R-:W-:-:S04]  /*3120*/  IMAD.MOV R38, RZ, RZ, -R23 ;  /* 0x000000ffff267224 */ /* 0x002fc800078e0a17 */
[----:B------:R-:W-:Y:S01]  /*3130*/  IMAD R37, R38, R21, RZ ;  /* 0x0000001526257224 */ /* 0x000fe200078e02ff */
[----:B------:R-:W-:-:S03]  /*3140*/  IABS R38, R7 ;  /* 0x0000000700267213 */ /* 0x000fc60000000000 */
[----:B------:R-:W-:-:S06]  /*3150*/  IMAD.HI.U32 R37, R23, R37, R22 ;  /* 0x0000002517257227 */ /* 0x000fcc00078e0016 */
[----:B------:R-:W-:-:S04]  /*3160*/  IMAD.HI.U32 R22, R37, R38, RZ ;  /* 0x0000002625167227 */ /* 0x000fc800078e00ff */
[----:B------:R-:W-:-:S04]  /*3170*/  IMAD.MOV R23, RZ, RZ, -R22 ;  /* 0x000000ffff177224 */ /* 0x000fc800078e0a16 */
[----:B------:R-:W-:Y:S01]  /*3180*/  IMAD R38, R21, R23, R38 ;  /* 0x0000001715267224 */ /* 0x000fe200078e0226 */
[----:B------:R-:W-:-:S04]  /*3190*/  LOP3.LUT R23, R7, R18, RZ, 0x3c, !PT ;  /* 0x0000001207177212 */ /* 0x000fc800078e3cff */
[----:B------:R-:W-:Y:S02]  /*31a0*/  ISETP.GT.U32.AND P1, PT, R21, R38, PT ;  /* 0x000000261500720c */ /* 0x000fe40003f24070 */
[----:B------:R-:W-:Y:S02]  /*31b0*/  ISETP.GE.AND P0, PT, R23, RZ, PT ;  /* 0x000000ff1700720c */ /* 0x000fe40003f06270 */
[----:B------:R-:W-:-:S09]  /*31c0*/  LOP3.LUT R23, RZ, R18, RZ, 0x33, !PT ;  /* 0x00000012ff177212 */ /* 0x000fd200078e33ff */
[----:B------:R-:W-:Y:S02]  /*31d0*/  @!P1 IMAD.IADD R38, R38, 0x1, -R21 ;  /* 0x0000000126269824 */ /* 0x000fe400078e0a15 */
[----:B------:R-:W-:Y:S01]  /*31e0*/  @!P1 VIADD R22, R22, 0x1 ;  /* 0x0000000116169836 */ /* 0x000fe20000000000 */
[----:B------:R-:W-:Y:S02]  /*31f0*/  ISETP.NE.AND P1, PT, R18, RZ, PT ;  /* 0x000000ff1200720c */ /* 0x000fe40003f25270 */
[----:B------:R-:W-:-:S13]  /*3200*/  ISETP.GE.U32.AND P2, PT, R38, R21, PT ;  /* 0x000000152600720c */ /* 0x000fda0003f46070 */
[----:B------:R-:W-:-:S05]  /*3210*/  @P2 VIADD R22, R22, 0x1 ;  /* 0x0000000116162836 */ /* 0x000fca0000000000 */
[----:B------:R-:W-:-:S04]  /*3220*/  @!P0 IADD3 R22, PT, PT, -R22, RZ, RZ ;  /* 0x000000ff16168210 */ /* 0x000fc80007ffe1ff */
        /* <DEDUP_REMOVED lines=12> */
[----:B------:R-:W-:-:S03]  /*32f0*/  ISETP.GE.AND P0, PT, R18, RZ, PT ;  /* 0x000000ff1200720c */ /* 0x000fc60003f06270 */
[----:B------:R-:W-:-:S05]  /*3300*/  IMAD.MOV.U32 R21, RZ, RZ, R22 ;  /* 0x000000ffff157224 */ /* 0x000fca00078e0016 */
[----:B------:R-:W-:-:S04]  /*3310*/  @!P2 IADD3 R21, PT, PT, -R21, RZ, RZ ;  /* 0x000000ff1515a210 */ /* 0x000fc80007ffe1ff */
[----:B------:R-:W-:-:S04]  /*3320*/  SEL R21, R23, R21, !P1 ;  /* 0x0000001517157207 */ /* 0x000fc80004800000 */
[----:B------:R-:W-:-:S13]  /*3330*/  ISETP.EQ.OR P0, PT, R21, RZ, !P0 ;  /* 0x000000ff1500720c */ /* 0x000fda0004702670 */
[----:B------:R-:W-:Y:S05]  /*3340*/  @P0 BRA `(.L_x_31) ;  /* 0x00000000002c0947 */ /* 0x000fea0003800000 */
[----:B------:R-:W0:Y:S04]  /*3350*/  LDS.U8 R18, [R5+0x17f] ;  /* 0x00017f0005127984 */ /* 0x000e280000000000 */
[----:B------:R-:W1:Y:S04]  /*3360*/  LDS.U8 R21, [R5+0x180] ;  /* 0x0001800005157984 */ /* 0x000e680000000000 */
[----:B------:R-:W2:Y:S01]  /*3370*/  LDS.U8 R23, [R5+0x181] ;  /* 0x0001810005177984 */ /* 0x000ea20000000000 */
[----:B0-----:R-:W-:Y:S02]  /*3380*/  I2FP.F32.U32 R18, R18 ;  /* 0x0000001200127245 */ /* 0x001fe40000201000 */
[----:B-1----:R-:W-:-:S03]  /*3390*/  I2FP.F32.U32 R22, R21 ;  /* 0x0000001500167245 */ /* 0x002fc60000201000 */
[C---:B------:R-:W-:Y:S01]  /*33a0*/  FFMA R31, R20.reuse, R18, R31 ;  /* 0x00000012141f7223 */ /* 0x040fe2000000001f */
[----:B------:R-:W-:Y:S01]  /*33b0*/  IMAD.U32 R18, RZ, RZ, UR39 ;  /* 0x00000027ff127e24 */ /* 0x000fe2000f8e00ff */
[----:B--2---:R-:W-:Y:S01]  /*33c0*/  I2FP.F32.U32 R24, R23 ;  /* 0x0000001700187245 */ /* 0x004fe20000201000 */
[----:B------:R-:W-:-:S04]  /*33d0*/  FFMA R29, R20, R22, R29 ;  /* 0x00000016141d7223 */ /* 0x000fc8000000001d */
[----:B------:R-:W-:Y:S01]  /*33e0*/  FFMA R27, R20, R24, R27 ;  /* 0x00000018141b7223 */ /* 0x000fe2000000001b */
[----:B------:R-:W-:Y:S06]  /*33f0*/  BRA `(.L_x_30) ;  /* 0x0000000000087947 */ /* 0x000fec0003800000 */
.L_x_31:
[----:B------:R-:W-:Y:S02]  /*3400*/  VIADD R26, R26, 0xffffffff ;  /* 0xffffffff1a1a7836 */ /* 0x000fe40000000000 */
[----:B------:R-:W-:-:S07]  /*3410*/  IMAD.MOV.U32 R18, RZ, RZ, R24 ;  /* 0x000000ffff127224 */ /* 0x000fce00078e0018 */
.L_x_30:
[----:B------:R-:W-:Y:S05]  /*3420*/  BSYNC.RECONVERGENT B4 ;  /* 0x0000000000047941 */ /* 0x000fea0003800200 */
.L_x_29:
        /* <DEDUP_REMOVED lines=10> */
[----:B0-----:R-:W-:-:S06]  /*34d0*/  IADD3 R22, PT, PT, R21, 0xffffffe, RZ ;  /* 0x0ffffffe15167810 */ /* 0x001fcc0007ffe0ff */
[----:B------:R0:W1:Y:S02]  /*34e0*/  F2I.FTZ.U32.TRUNC.NTZ R23, R22 ;  /* 0x0000001600177305 */ /* 0x000064000021f000 */
[----:B0-----:R-:W-:Y:S02]  /*34f0*/  IMAD.MOV.U32 R22, RZ, RZ, RZ ;  /* 0x000000ffff167224 */ /* 0x001fe400078e00ff */
[----:B-1----:R-:W-:-:S04]  /*3500*/  IMAD.MOV R36, RZ, RZ, -R23 ;  /* 0x000000ffff247224 */ /* 0x002fc800078e0a17 */
[----:B------:R-:W-:Y:S01]  /*3510*/  IMAD R37, R36, R19, RZ ;  /* 0x0000001324257224 */ /* 0x000fe200078e02ff */
[----:B------:R-:W-:-:S03]  /*3520*/  IABS R36, R7 ;  /* 0x0000000700247213 */ /* 0x000fc60000000000 */
[----:B------:R-:W-:Y:S01]  /*3530*/  IMAD.HI.U32 R37, R23, R37, R22 ;  /* 0x0000002517257227 */ /* 0x000fe200078e0016 */
[----:B------:R-:W-:-:S04]  /*3540*/  LOP3.LUT R22, R7, R24, RZ, 0x3c, !PT ;  /* 0x0000001807167212 */ /* 0x000fc800078e3cff */
[----:B------:R-:W-:Y:S01]  /*3550*/  ISETP.GE.AND P0, PT, R22, RZ, PT ;  /* 0x000000ff1600720c */ /* 0x000fe20003f06270 */
[----:B------:R-:W-:Y:S01]  /*3560*/  IMAD.HI.U32 R21, R37, R36, RZ ;  /* 0x0000002425157227 */ /* 0x000fe200078e00ff */
[----:B------:R-:W-:-:S03]  /*3570*/  LOP3.LUT R22, RZ, R24, RZ, 0x33, !PT ;  /* 0x00000018ff167212 */ /* 0x000fc600078e33ff */
        /* <DEDUP_REMOVED lines=21> */
[----:B------:R-:W-:-:S04]  /*36d0*/  IMAD.MOV.U32 R19, RZ, RZ, R36 ;  /* 0x000000ffff137224 */ /* 0x000fc800078e0024 */
[----:B------:R-:W-:-:S05]  /*36e0*/  @!P2 IMAD.MOV R19, RZ, RZ, -R19 ;  /* 0x000000ffff13a224 */ /* 0x000fca00078e0a13 */
        /* <DEDUP_REMOVED lines=9> */
[----:B0-----:R-:W-:Y:S01]  /*3780*/  I2FP.F32.U32 R22, R19 ;  /* 0x0000001300167245 */ /* 0x001fe20000201000 */
[----:B------:R-:W-:Y:S01]  /*3790*/  IMAD.U32 R19, RZ, RZ, UR46 ;  /* 0x0000002eff137e24 */ /* 0x000fe2000f8e00ff */
[----:B-1----:R-:W-:-:S03]  /*37a0*/  I2FP.F32.U32 R21, R21 ;  /* 0x0000001500157245 */ /* 0x002fc60000201000 */
[----:B------:R-:W-:Y:S01]  /*37b0*/  FFMA R31, R22, R24, R31 ;  /* 0x00000018161f7223 */ /* 0x000fe2000000001f */
[----:B--2---:R-:W-:Y:S01]  /*37c0*/  I2FP.F32.U32 R36, R23 ;  /* 0x0000001700247245 */ /* 0x004fe20000201000 */
[----:B------:R-:W-:-:S04]  /*37d0*/  FFMA R29, R24, R21, R29 ;  /* 0x00000015181d7223 */ /* 0x000fc8000000001d */
[----:B------:R-:W-:Y:S01]  /*37e0*/  FFMA R27, R24, R36, R27 ;  /* 0x00000024181b7223 */ /* 0x000fe2000000001b */
[----:B------:R-:W-:Y:S06]  /*37f0*/  BRA `(.L_x_33) ;  /* 0x0000000000087947 */ /* 0x000fec0003800000 */
.L_x_34:
[----:B------:R-:W-:Y:S01]  /*3800*/  IADD3 R26, PT, PT, R26, -0x1, RZ ;  /* 0xffffffff1a1a7810 */ /* 0x000fe20007ffe0ff */
[----:B------:R-:W-:-:S07]  /*3810*/  IMAD.MOV.U32 R19, RZ, RZ, R25 ;  /* 0x000000ffff137224 */ /* 0x000fce00078e0019 */
.L_x_33:
[----:B------:R-:W-:Y:S05]  /*3820*/  BSYNC.RECONVERGENT B4 ;  /* 0x0000000000047941 */ /* 0x000fea0003800200 */
.L_x_32:
[----:B------:R-:W-:-:S13]  /*3830*/  ISETP.GT.AND P0, PT, R6, UR44, PT ;  /* 0x0000002c06007c0c */ /* 0x000fda000bf04270 */
[----:B------:R-:W-:Y:S05]  /*3840*/  @P0 BRA `(.L_x_8) ;  /* 0x0000000000cc0947 */ /* 0x000fea0003800000 */
[----:B------:R-:W-:Y:S01]  /*3850*/  I2FP.F32.S32 R26, R26 ;  /* 0x0000001a001a7245 */ /* 0x000fe20000201400 */
[----:B------:R-:W-:Y:S03]  /*3860*/  BSSY.RECONVERGENT B4, `(.L_x_35) ;  /* 0x000000c000047945 */ /* 0x000fe60003800200 */
[----:B------:R-:W0:Y:S08]  /*3870*/  MUFU.RCP R21, R26 ;  /* 0x0000001a00157308 */ /* 0x000e300000001000 */
[----:B------:R-:W1:Y:S01]  /*3880*/  FCHK P0, R31, R26 ;  /* 0x0000001a1f007302 */ /* 0x000e620000000000 */
[----:B0-----:R-:W-:-:S04]  /*3890*/  FFMA R22, -R26, R21, 1 ;  /* 0x3f8000001a167423 */ /* 0x001fc80000000115 */
[----:B------:R-:W-:-:S04]  /*38a0*/  FFMA R22, R21, R22, R21 ;  /* 0x0000001615167223 */ /* 0x000fc80000000015 */
[----:B------:R-:W-:-:S04]  /*38b0*/  FFMA R21, R22, R31, RZ ;  /* 0x0000001f16157223 */ /* 0x000fc800000000ff */
[----:B------:R-:W-:-:S04]  /*38c0*/  FFMA R24, -R26, R21, R31 ;  /* 0x000000151a187223 */ /* 0x000fc8000000011f */
[----:B------:R-:W-:Y:S01]  /*38d0*/  FFMA R21, R22, R24, R21 ;  /* 0x0000001816157223 */ /* 0x000fe20000000015 */
[----:B-1----:R-:W-:Y:S06]  /*38e0*/  @!P0 BRA `(.L_x_36) ;  /* 0x00000000000c8947 */ /* 0x002fec0003800000 */
[----:B------:R-:W-:Y:S01]  /*38f0*/  IMAD.MOV.U32 R22, RZ, RZ, R26 ;  /* 0x000000ffff167224 */ /* 0x000fe200078e001a */
[----:B------:R-:W-:-:S07]  /*3900*/  MOV R36, 0x3920 ;  /* 0x0000392000247802 */ /* 0x000fce0000000f00 */
[----:B------:R-:W-:Y:S05]  /*3910*/  CALL.REL.NOINC `($__internal_0_$__cuda_sm3x_div_rn_noftz_f32_slowpath) ;  /* 0x0000000400607944 */ /* 0x000fea0003c00000 */
.L_x_36:
[----:B------:R-:W-:Y:S05]  /*3920*/  BSYNC.RECONVERGENT B4 ;  /* 0x0000000000047941 */ /* 0x000fea0003800200 */
.L_x_35:
[----:B------:R-:W0:Y:S01]  /*3930*/  LDC.64 R24, c[0x0][0x388] ;  /* 0x0000e200ff187b82 */ /* 0x000e220000000a00 */
[----:B------:R-:W-:Y:S01]  /*3940*/  F2I.U32.TRUNC.NTZ R21, R21 ;  /* 0x0000001500157305 */ /* 0x000fe2000020f000 */
[----:B------:R-:W-:Y:S07]  /*3950*/  BSSY.RECONVERGENT B4, `(.L_x_37) ;  /* 0x0000010000047945 */ /* 0x000fee0003800200 */
[----:B------:R-:W1:Y:S08]  /*3960*/  MUFU.RCP R23, R26 ;  /* 0x0000001a00177308 */ /* 0x000e700000001000 */
[----:B------:R-:W2:Y:S01]  /*3970*/  FCHK P0, R29, R26 ;  /* 0x0000001a1d007302 */ /* 0x000ea20000000000 */
[----:B0-----:R-:W-:-:S04]  /*3980*/  IMAD.WIDE R24, R6, 0x3, R24 ;  /* 0x0000000306187825 */ /* 0x001fc800078e0218 */
[----:B-1----:R-:W-:Y:S01]  /*3990*/  FFMA R22, -R26, R23, 1 ;  /* 0x3f8000001a167423 */ /* 0x002fe20000000117 */
[----:B------:R0:W-:Y:S03]  /*39a0*/  STG.E.U8 desc[UR36][R24.64], R21 ;  /* 0x0000001518007986 */ /* 0x0001e6000c101124 */
[----:B------:R-:W-:-:S04]  /*39b0*/  FFMA R22, R23, R22, R23 ;  /* 0x0000001617167223 */ /* 0x000fc80000000017 */
[----:B------:R-:W-:-:S04]  /*39c0*/  FFMA R23, R22, R29, RZ ;  /* 0x0000001d16177223 */ /* 0x000fc800000000ff */
[----:B------:R-:W-:-:S04]  /*39d0*/  FFMA R36, -R26, R23, R29 ;  /* 0x000000171a247223 */ /* 0x000fc8000000011d */
[----:B------:R-:W-:Y:S01]  /*39e0*/  FFMA R23, R22, R36, R23 ;  /* 0x0000002416177223 */ /* 0x000fe20000000017 */
[----:B0-2---:R-:W-:Y:S06]  /*39f0*/  @!P0 BRA `(.L_x_38) ;  /* 0x0000000000148947 */ /* 0x005fec0003800000 */
[----:B------:R-:W-:Y:S01]  /*3a00*/  IMAD.MOV.U32 R31, RZ, RZ, R29 ;  /* 0x000000ffff1f7224 */ /* 0x000fe200078e001d */
[----:B------:R-:W-:Y:S01]  /*3a10*/  MOV R36, 0x3a40 ;  /* 0x00003a4000247802 */ /* 0x000fe20000000f00 */
[----:B------:R-:W-:-:S07]  /*3a20*/  IMAD.MOV.U32 R22, RZ, RZ, R26 ;  /* 0x000000ffff167224 */ /* 0x000fce00078e001a */
[----:B------:R-:W-:Y:S05]  /*3a30*/  CALL.REL.NOINC `($__internal_0_$__cuda_sm3x_div_rn_noftz_f32_slowpath) ;  /* 0x0000000400187944 */ /* 0x000fea0003c00000 */
[----:B------:R-:W-:-:S07]  /*3a40*/  MOV R23, R21 ;  /* 0x0000001500177202 */ /* 0x000fce0000000f00 */
.L_x_38:
[----:B------:R-:W-:Y:S05]  /*3a50*/  BSYNC.RECONVERGENT B4 ;  /* 0x0000000000047941 */ /* 0x000fea0003800200 */
.L_x_37:
[----:B------:R-:W0:Y:S01]  /*3a60*/  F2I.U32.TRUNC.NTZ R23, R23 ;  /* 0x0000001700177305 */ /* 0x000e22000020f000 */
[----:B------:R-:W-:Y:S07]  /*3a70*/  BSSY.RECONVERGENT B4, `(.L_x_39) ;  /* 0x000000e000047945 */ /* 0x000fee0003800200 */
[----:B------:R-:W1:Y:S01]  /*3a80*/  MUFU.RCP R21, R26 ;  /* 0x0000001a00157308 */ /* 0x000e620000001000 */
[----:B0-----:R0:W-:Y:S07]  /*3a90*/  STG.E.U8 desc[UR36][R24.64+0x1], R23 ;  /* 0x0000011718007986 */ /* 0x0011ee000c101124 */
[----:B------:R-:W2:Y:S01]  /*3aa0*/  FCHK P0, R27, R26 ;  /* 0x0000001a1b007302 */ /* 0x000ea20000000000 */
[----:B-1----:R-:W-:-:S04]  /*3ab0*/  FFMA R22, -R26, R21, 1 ;  /* 0x3f8000001a167423 */ /* 0x002fc80000000115 */
        /* <DEDUP_REMOVED lines=9> */
.L_x_40:
[----:B------:R-:W-:Y:S05]  /*3b50*/  BSYNC.RECONVERGENT B4 ;  /* 0x0000000000047941 */ /* 0x000fea0003800200 */
.L_x_39:
[----:B------:R-:W0:Y:S02]  /*3b60*/  F2I.U32.TRUNC.NTZ R21, R21 ;  /* 0x0000001500157305 */ /* 0x000e24000020f000 */
[----:B0-----:R0:W-:Y:S02]  /*3b70*/  STG.E.U8 desc[UR36][R24.64+0x2], R21 ;  /* 0x0000021518007986 */ /* 0x0011e4000c101124 */
.L_x_8:
[----:B------:R-:W-:Y:S05]  /*3b80*/  BSYNC.RECONVERGENT B0 ;  /* 0x0000000000007941 */ /* 0x000fea0003800200 */
.L_x_7:
[----:B------:R-:W-:Y:S02]  /*3b90*/  VIADD R4, R4, 0x8 ;  /* 0x0000000804047836 */ /* 0x000fe40000000000 */
[----:B0-----:R-:W-:Y:S02]  /*3ba0*/  IMAD.U32 R21, RZ, RZ, UR52 ;  /* 0x00000034ff157e24 */ /* 0x001fe4000f8e00ff */
[----:B------:R-:W-:Y:S01]  /*3bb0*/  VIADD R3, R3, 0x8 ;  /* 0x0000000803037836 */ /* 0x000fe20000000000 */
[----:B------:R-:W-:Y:S01]  /*3bc0*/  ISETP.NE.AND P0, PT, R4, 0x7c, PT ;  /* 0x0000007c0400780c */ /* 0x000fe20003f05270 */
[----:B------:R-:W-:Y:S01]  /*3bd0*/  VIADD R5, R5, 0xc00 ;  /* 0x00000c0005057836 */ /* 0x000fe20000000000 */
[C---:B------:R-:W-:Y:S01]  /*3be0*/  IADD3 R23, PT, PT, -R21.reuse, RZ, RZ ;  /* 0x000000ff15177210 */ /* 0x040fe20007ffe1ff */
[C---:B------:R-:W-:Y:S01]  /*3bf0*/  IMAD R6, R21.reuse, 0x8, R6 ;  /* 0x0000000815067824 */ /* 0x040fe200078e0206 */
[C---:B------:R-:W-:Y:S01]  /*3c00*/  LEA R8, R21.reuse, R8, 0x3 ;  /* 0x0000000815087211 */ /* 0x040fe200078e18ff */
[----:B------:R-:W-:-:S02]  /*3c10*/  IMAD R7, R21, 0x8, R7 ;  /* 0x0000000815077824 */ /* 0x000fc400078e0207 */
[C---:B------:R-:W-:Y:S02]  /*3c20*/  IMAD R2, R23.reuse, 0x8, R2 ;  /* 0x0000000817027824 */ /* 0x040fe400078e0202 */
[----:B------:R-:W-:-:S04]  /*3c30*/  IMAD R0, R23, 0x8, R0 ;  /* 0x0000000817007824 */ /* 0x000fc800078e0200 */
[----:B------:R-:W-:Y:S05]  /*3c40*/  @P0 BRA `(.L_x_41) ;  /* 0xffffffd800180947 */ /* 0x000fea000383ffff */
.L_x_6:
[----:B------:R-:W-:Y:S05]  /*3c50*/  BSYNC.RECONVERGENT B1 ;  /* 0x0000000000017941 */ /* 0x000fea0003800200 */
.L_x_5:
[----:B------:R-:W-:-:S04]  /*3c60*/  IMAD.U32 R3, RZ, RZ, UR51 ;  /* 0x00000033ff037e24 */ /* 0x000fc8000f8e00ff */
[C---:B------:R-:W-:Y:S02]  /*3c70*/  IMAD R3, R10.reuse, R3, UR51 ;  /* 0x000000330a037e24 */ /* 0x040fe4000f8e0203 */
[----:B------:R-:W-:Y:S02]  /*3c80*/  VIADD R10, R10, 0x1 ;  /* 0x000000010a0a7836 */ /* 0x000fe40000000000 */
[----:B------:R-:W-:-:S05]  /*3c90*/  IMAD R0, R3, 0x78, RZ ;  /* 0x0000007803007824 */ /* 0x000fca00078e02ff */
[----:B------:R-:W-:-:S13]  /*3ca0*/  ISETP.GT.U32.AND P0, PT, R0, R21, PT ;  /* 0x000000150000720c */ /* 0x000fda0003f04070 */
[----:B------:R-:W-:Y:S05]  /*3cb0*/  @!P0 BRA `(.L_x_42) ;  /* 0xffffffc800b88947 */ /* 0x000fea000383ffff */
[----:B------:R-:W-:Y:S05]  /*3cc0*/  BSYNC.RECONVERGENT B2 ;  /* 0x0000000000027941 */ /* 0x000fea0003800200 */
.L_x_4:
[----:B------:R-:W0:Y:S01]  /*3cd0*/  LDC R0, c[0x0][0x374] ;  /* 0x0000dd00ff007b82 */ /* 0x000e220000000800 */
[----:B------:R-:W1:Y:S01]  /*3ce0*/  LDCU UR4, c[0x0][0x394] ;  /* 0x00007280ff0477ac */ /* 0x000e620008000800 */
[----:B0-----:R-:W-:Y:S01]  /*3cf0*/  IMAD R0, R0, R15, R0 ;  /* 0x0000000f00007224 */ /* 0x001fe200078e0200 */
[----:B------:R-:W-:-:S03]  /*3d00*/  IADD3 R15, PT, PT, R15, 0x1, RZ ;  /* 0x000000010f0f7810 */ /* 0x000fc60007ffe0ff */
[----:B------:R-:W-:-:S05]  /*3d10*/  IMAD R2, R0, 0x78, RZ ;  /* 0x0000007800027824 */ /* 0x000fca00078e02ff */
[----:B-1----:R-:W-:-:S13]  /*3d20*/  ISETP.GT.U32.AND P0, PT, R2, UR4, PT ;  /* 0x0000000402007c0c */ /* 0x002fda000bf04070 */
[----:B------:R-:W-:Y:S05]  /*3d30*/  @!P0 BRA `(.L_x_43) ;  /* 0xffffffc800488947 */ /* 0x000fea000383ffff */
[----:B------:R-:W-:Y:S05]  /*3d40*/  BSYNC.RECONVERGENT B3 ;  /* 0x0000000000037941 */ /* 0x000fea0003800200 */
.L_x_3:
[----:B------:R-:W-:Y:S01]  /*3d50*/  MOV R2, 0x0 ;  /* 0x0000000000027802 */ /* 0x000fe20000000f00 */
[----:B------:R-:W-:Y:S02]  /*3d60*/  IMAD.U32 R4, RZ, RZ, UR42 ;  /* 0x0000002aff047e24 */ /* 0x000fe4000f8e00ff */
[----:B------:R-:W-:Y:S01]  /*3d70*/  IMAD.U32 R5, RZ, RZ, UR43 ;  /* 0x0000002bff057e24 */ /* 0x000fe2000f8e00ff */
[----:B------:R0:W1:Y:S06]  /*3d80*/  LDC.64 R6, c[0x4][R2] ;  /* 0x0100000002067b82 */ /* 0x00006c0000000a00 */
[----:B------:R-:W-:-:S07]  /*3d90*/  LEPC R20, `(.L_x_44) ;  /* 0x000000001014794e */ /* 0x000fce0000000000 */
[----:B01----:R-:W-:Y:S05]  /*3da0*/  CALL.ABS.NOINC R6 ;  /* 0x0000000006007343 */ /* 0x003fea0003c00000 */
.L_x_44:
[----:B------:R0:W1:Y:S01]  /*3db0*/  LDC.64 R6, c[0x4][R2] ;  /* 0x0100000002067b82 */ /* 0x0000620000000a00 */
[----:B------:R-:W-:-:S04]  /*3dc0*/  UIADD3 UR4, UP0, UPT, UR42, 0xc, URZ ;  /* 0x0000000c2a047890 */ /* 0x000fc8000ff1e0ff */
[----:B------:R-:W-:Y:S02]  /*3dd0*/  UIADD3.X UR5, UPT, UPT, URZ, UR43, URZ, UP0, !UPT ;  /* 0x0000002bff057290 */ /* 0x000fe400087fe4ff */
[----:B------:R-:W-:-:S04]  /*3de0*/  IMAD.U32 R4, RZ, RZ, UR4 ;  /* 0x00000004ff047e24 */ /* 0x000fc8000f8e00ff */
[----:B0-----:R-:W-:-:S07]  /*3df0*/  IMAD.U32 R5, RZ, RZ, UR5 ;  /* 0x00000005ff057e24 */ /* 0x001fce000f8e00ff */
[----:B------:R-:W-:-:S07]  /*3e00*/  LEPC R20, `(.L_x_45) ;  /* 0x000000001014794e */ /* 0x000fce0000000000 */
[----:B-1----:R-:W-:Y:S05]  /*3e10*/  CALL.ABS.NOINC R6 ;  /* 0x0000000006007343 */ /* 0x002fea0003c00000 */
.L_x_45:
[----:B------:R-:W0:Y:S01]  /*3e20*/  LDC.64 R2, c[0x4][R2] ;  /* 0x0100000002027b82 */ /* 0x000e220000000a00 */
[----:B------:R-:W-:-:S04]  /*3e30*/  UIADD3 UR4, UP0, UPT, UR42, 0x18, URZ ;  /* 0x000000182a047890 */ /* 0x000fc8000ff1e0ff */
[----:B------:R-:W-:Y:S02]  /*3e40*/  UIADD3.X UR5, UPT, UPT, URZ, UR43, URZ, UP0, !UPT ;  /* 0x0000002bff057290 */ /* 0x000fe400087fe4ff */
[----:B------:R-:W-:-:S04]  /*3e50*/  MOV R4, UR4 ;  /* 0x0000000400047c02 */ /* 0x000fc80008000f00 */
[----:B------:R-:W-:-:S07]  /*3e60*/  IMAD.U32 R5, RZ, RZ, UR5 ;  /* 0x00000005ff057e24 */ /* 0x000fce000f8e00ff */
[----:B------:R-:W-:-:S07]  /*3e70*/  LEPC R20, `(.L_x_46) ;  /* 0x000000001014794e */ /* 0x000fce0000000000 */
[----:B0-----:R-:W-:Y:S05]  /*3e80*/  CALL.ABS.NOINC R2 ;  /* 0x0000000002007343 */ /* 0x001fea0003c00000 */
.L_x_46:
[----:B------:R-:W-:Y:S05]  /*3e90*/  EXIT ;  /* 0x000000000000794d */ /* 0x000fea0003800000 */
        .weak           $__internal_0_$__cuda_sm3x_div_rn_noftz_f32_slowpath
        .type           $__internal_0_$__cuda_sm3x_div_rn_noftz_f32_slowpath,@function
        .size           $__internal_0_$__cuda_sm3x_div_rn_noftz_f32_slowpath,(.L_x_110 - $__internal_0_$__cuda_sm3x_div_rn_noftz_f32_slowpath)
$__internal_0_$__cuda_sm3x_div_rn_noftz_f32_slowpath:
[----:B------:R-:W-:Y:S01]  /*3ea0*/  SHF.R.U32.HI R23, RZ, 0x17, R22 ;  /* 0x00000017ff177819 */ /* 0x000fe20000011616 */
[----:B------:R-:W-:Y:S01]  /*3eb0*/  BSSY.RECONVERGENT B5, `(.L_x_47) ;  /* 0x0000062000057945 */ /* 0x000fe20003800200 */
[----:B------:R-:W-:Y:S02]  /*3ec0*/  SHF.R.U32.HI R21, RZ, 0x17, R31 ;  /* 0x00000017ff157819 */ /* 0x000fe4000001161f */
[----:B------:R-:W-:Y:S02]  /*3ed0*/  LOP3.LUT R23, R23, 0xff, RZ, 0xc0, !PT ;  /* 0x000000ff17177812 */ /* 0x000fe400078ec0ff */
[----:B------:R-:W-:-:S03]  /*3ee0*/  LOP3.LUT R41, R21, 0xff, RZ, 0xc0, !PT ;  /* 0x000000ff15297812 */ /* 0x000fc600078ec0ff */
[----:B------:R-:W-:Y:S02]  /*3ef0*/  VIADD R38, R23, 0xffffffff ;  /* 0xffffffff17267836 */ /* 0x000fe40000000000 */
[----:B------:R-:W-:-:S03]  /*3f00*/  VIADD R21, R41, 0xffffffff ;  /* 0xffffffff29157836 */ /* 0x000fc60000000000 */
[----:B------:R-:W-:-:S04]  /*3f10*/  ISETP.GT.U32.AND P0, PT, R38, 0xfd, PT ;  /* 0x000000fd2600780c */ /* 0x000fc80003f04070 */
[----:B------:R-:W-:-:S13]  /*3f20*/  ISETP.GT.U32.OR P0, PT, R21, 0xfd, P0 ;  /* 0x000000fd1500780c */ /* 0x000fda0000704470 */
[----:B------:R-:W-:Y:S01]  /*3f30*/  @!P0 IMAD.MOV.U32 R37, RZ, RZ, RZ ;  /* 0x000000ffff258224 */ /* 0x000fe200078e00ff */
[----:B------:R-:W-:Y:S06]  /*3f40*/  @!P0 BRA `(.L_x_48) ;  /* 0x00000000005c8947 */ /* 0x000fec0003800000 */
[----:B------:R-:W-:Y:S02]  /*3f50*/  FSETP.GTU.FTZ.AND P0, PT, |R31|, +INF , PT ;  /* 0x7f8000001f00780b */ /* 0x000fe40003f1c200 */
[----:B------:R-:W-:-:S04]  /*3f60*/  FSETP.GTU.FTZ.AND P1, PT, |R22|, +INF , PT ;  /* 0x7f8000001600780b */ /* 0x000fc80003f3c200 */
[----:B------:R-:W-:-:S13]  /*3f70*/  PLOP3.LUT P0, PT, P0, P1, PT, 0xf8, 0x8f ;  /* 0x00000000008f781c */ /* 0x000fda0000703f70 */
[----:B------:R-:W-:Y:S05]  /*3f80*/  @P0 BRA `(.L_x_49) ;  /* 0x00000004004c0947 */ /* 0x000fea0003800000 */
[----:B------:R-:W-:-:S13]  /*3f90*/  LOP3.LUT P0, RZ, R22, 0x7fffffff, R31, 0xc8, !PT ;  /* 0x7fffffff16ff7812 */ /* 0x000fda000780c81f */
[----:B------:R-:W-:Y:S05]  /*3fa0*/  @!P0 BRA `(.L_x_50) ;  /* 0x00000004003c8947 */ /* 0x000fea0003800000 */
[C---:B------:R-:W-:Y:S02]  /*3fb0*/  FSETP.NEU.FTZ.AND P2, PT, |R31|.reuse, +INF , PT ;  /* 0x7f8000001f00780b */ /* 0x040fe40003f5d200 */
[----:B------:R-:W-:Y:S02]  /*3fc0*/  FSETP.NEU.FTZ.AND P1, PT, |R22|, +INF , PT ;  /* 0x7f8000001600780b */ /* 0x000fe40003f3d200 */
[----:B------:R-:W-:-:S11]  /*3fd0*/  FSETP.NEU.FTZ.AND P0, PT, |R31|, +INF , PT ;  /* 0x7f8000001f00780b */ /* 0x000fd60003f1d200 */
[----:B------:R-:W-:Y:S05]  /*3fe0*/  @!P1 BRA !P2, `(.L_x_50) ;  /* 0x00000004002c9947 */ /* 0x000fea0005000000 */
[----:B------:R-:W-:-:S04]  /*3ff0*/  LOP3.LUT P2, RZ, R31, 0x7fffffff, RZ, 0xc0, !PT ;  /* 0x7fffffff1fff7812 */ /* 0x000fc8000784c0ff */
[----:B------:R-:W-:-:S13]  /*4000*/  PLOP3.LUT P1, PT, P1, P2, PT, 0x2f, 0xf2 ;  /* 0x0000000000f2781c */ /* 0x000fda0000f24577 */
[----:B------:R-:W-:Y:S05]  /*4010*/  @P1 BRA `(.L_x_51) ;  /* 0x0000000400181947 */ /* 0x000fea0003800000 */
[----:B------:R-:W-:-:S04]  /*4020*/  LOP3.LUT P1, RZ, R22, 0x7fffffff, RZ, 0xc0, !PT ;  /* 0x7fffffff16ff7812 */ /* 0x000fc8000782c0ff */
[----:B------:R-:W-:-:S13]  /*4030*/  PLOP3.LUT P0, PT, P0, P1, PT, 0x2f, 0xf2 ;  /* 0x0000000000f2781c */ /* 0x000fda0000702577 */
[----:B------:R-:W-:Y:S05]  /*4040*/  @P0 BRA `(.L_x_52) ;  /* 0x0000000400000947 */ /* 0x000fea0003800000 */
[----:B------:R-:W-:Y:S02]  /*4050*/  ISETP.GE.AND P0, PT, R21, RZ, PT ;  /* 0x000000ff1500720c */ /* 0x000fe40003f06270 */
[----:B------:R-:W-:-:S11]  /*4060*/  ISETP.GE.AND P1, PT, R38, RZ, PT ;  /* 0x000000ff2600720c */ /* 0x000fd60003f26270 */
[----:B------:R-:W-:Y:S01]  /*4070*/  @P0 MOV R37, RZ ;  /* 0x000000ff00250202 */ /* 0x000fe20000000f00 */
[----:B------:R-:W-:Y:S02]  /*4080*/  @!P0 IMAD.MOV.U32 R37, RZ, RZ, -0x40 ;  /* 0xffffffc0ff258424 */ /* 0x000fe400078e00ff */
[----:B------:R-:W-:Y:S01]  /*4090*/  @!P0 FFMA R31, R31, 1.84467440737095516160e+19, RZ ;  /* 0x5f8000001f1f8823 */ /* 0x000fe200000000ff */
[----:B------:R-:W-:Y:S01]  /*40a0*/  @!P1 FFMA R22, R22, 1.84467440737095516160e+19, RZ ;  /* 0x5f80000016169823 */ /* 0x000fe200000000ff */
[----:B------:R-:W-:-:S07]  /*40b0*/  @!P1 VIADD R37, R37, 0x40 ;  /* 0x0000004025259836 */ /* 0x000fce0000000000 */
.L_x_48:
[----:B------:R-:W-:Y:S01]  /*40c0*/  LEA R21, R23, 0xc0800000, 0x17 ;  /* 0xc080000017157811 */ /* 0x000fe200078eb8ff */
[----:B------:R-:W-:Y:S04]  /*40d0*/  BSSY.RECONVERGENT B6, `(.L_x_53) ;  /* 0x0000036000067945 */ /* 0x000fe80003800200 */
[----:B------:R-:W-:Y:S02]  /*40e0*/  IMAD.IADD R39, R22, 0x1, -R21 ;  /* 0x0000000116277824 */ /* 0x000fe400078e0a15 */
[----:B------:R-:W-:Y:S02]  /*40f0*/  VIADD R22, R41, 0xffffff81 ;  /* 0xffffff8129167836 */ /* 0x000fe40000000000 */
[----:B------:R-:W0:Y:S01]  /*4100*/  MUFU.RCP R38, R39 ;  /* 0x0000002700267308 */ /* 0x000e220000001000 */
[----:B------:R-:W-:Y:S01]  /*4110*/  FADD.FTZ R40, -R39, -RZ ;  /* 0x800000ff27287221 */ /* 0x000fe20000010100 */
[C---:B------:R-:W-:Y:S01]  /*4120*/  IMAD R21, R22.reuse, -0x800000, R31 ;  /* 0xff80000016157824 */ /* 0x040fe200078e021f */
[----:B------:R-:W-:-:S04]  /*4130*/  IADD3 R42, PT, PT, R22, 0x7f, -R23 ;  /* 0x0000007f162a7810 */ /* 0x000fc80007ffe817 */
[----:B------:R-:W-:Y:S01]  /*4140*/  IADD3 R42, PT, PT, R42, R37, RZ ;  /* 0x000000252a2a7210 */ /* 0x000fe20007ffe0ff */
[----:B0-----:R-:W-:-:S04]  /*4150*/  FFMA R41, R38, R40, 1 ;  /* 0x3f80000026297423 */ /* 0x001fc80000000028 */
[----:B------:R-:W-:-:S04]  /*4160*/  FFMA R38, R38, R41, R38 ;  /* 0x0000002926267223 */ /* 0x000fc80000000026 */
[----:B------:R-:W-:-:S04]  /*4170*/  FFMA R31, R21, R38, RZ ;  /* 0x00000026151f7223 */ /* 0x000fc800000000ff */
[----:B------:R-:W-:-:S04]  /*4180*/  FFMA R41, R40, R31, R21 ;  /* 0x0000001f28297223 */ /* 0x000fc80000000015 */
[----:B------:R-:W-:-:S04]  /*4190*/  FFMA R31, R38, R41, R31 ;  /* 0x00000029261f7223 */ /* 0x000fc8000000001f */
[----:B------:R-:W-:-:S04]  /*41a0*/  FFMA R40, R40, R31, R21 ;  /* 0x0000001f28287223 */ /* 0x000fc80000000015 */
[----:B------:R-:W-:-:S05]  /*41b0*/  FFMA R21, R38, R40, R31 ;  /* 0x0000002826157223 */ /* 0x000fca000000001f */
[----:B------:R-:W-:-:S04]  /*41c0*/  SHF.R.U32.HI R22, RZ, 0x17, R21 ;  /* 0x00000017ff167819 */ /* 0x000fc80000011615 */
[----:B------:R-:W-:-:S05]  /*41d0*/  LOP3.LUT R22, R22, 0xff, RZ, 0xc0, !PT ;  /* 0x000000ff16167812 */ /* 0x000fca00078ec0ff */
[----:B------:R-:W-:-:S04]  /*41e0*/  IMAD.IADD R37, R22, 0x1, R42 ;  /* 0x0000000116257824 */ /* 0x000fc800078e022a */
[----:B------:R-:W-:-:S05]  /*41f0*/  VIADD R22, R37, 0xffffffff ;  /* 0xffffffff25167836 */ /* 0x000fca0000000000 */
[----:B------:R-:W-:-:S13]  /*4200*/  ISETP.GE.U32.AND P0, PT, R22, 0xfe, PT ;  /* 0x000000fe1600780c */ /* 0x000fda0003f06070 */
[----:B------:R-:W-:Y:S05]  /*4210*/  @!P0 BRA `(.L_x_54) ;  /* 0x0000000000808947 */ /* 0x000fea0003800000 */
[----:B------:R-:W-:-:S13]  /*4220*/  ISETP.GT.AND P0, PT, R37, 0xfe, PT ;  /* 0x000000fe2500780c */ /* 0x000fda0003f04270 */
[----:B------:R-:W-:Y:S05]  /*4230*/  @P0 BRA `(.L_x_55) ;  /* 0x00000000006c0947 */ /* 0x000fea0003800000 */
[----:B------:R-:W-:-:S13]  /*4240*/  ISETP.GE.AND P0, PT, R37, 0x1, PT ;  /* 0x000000012500780c */ /* 0x000fda0003f06270 */
[----:B------:R-:W-:Y:S05]  /*4250*/  @P0 BRA `(.L_x_56) ;  /* 0x0000000000740947 */ /* 0x000fea0003800000 */
[----:B------:R-:W-:Y:S02]  /*4260*/  ISETP.GE.AND P0, PT, R37, -0x18, PT ;  /* 0xffffffe82500780c */ /* 0x000fe40003f06270 */
[----:B------:R-:W-:-:S11]  /*4270*/  LOP3.LUT R21, R21, 0x80000000, RZ, 0xc0, !PT ;  /* 0x8000000015157812 */ /* 0x000fd600078ec0ff */
[----:B------:R-:W-:Y:S05]  /*4280*/  @!P0 BRA `(.L_x_56) ;  /* 0x0000000000688947 */ /* 0x000fea0003800000 */
[-CC-:B------:R-:W-:Y:S01]  /*4290*/  FFMA.RZ R22, R38, R40.reuse, R31.reuse ;  /* 0x0000002826167223 */ /* 0x180fe2000000c01f */
[C---:B------:R-:W-:Y:S02]  /*42a0*/  ISETP.NE.AND P2, PT, R37.reuse, RZ, PT ;  /* 0x000000ff2500720c */ /* 0x040fe40003f45270 */
[C---:B------:R-:W-:Y:S02]  /*42b0*/  ISETP.NE.AND P1, PT, R37.reuse, RZ, PT ;  /* 0x000000ff2500720c */ /* 0x040fe40003f25270 */
[----:B------:R-:W-:Y:S01]  /*42c0*/  LOP3.LUT R23, R22, 0x7fffff, RZ, 0xc0, !PT ;  /* 0x007fffff16177812 */ /* 0x000fe200078ec0ff */
[CCC-:B------:R-:W-:Y:S01]  /*42d0*/  FFMA.RP R22, R38.reuse, R40.reuse, R31.reuse ;  /* 0x0000002826167223 */ /* 0x1c0fe2000000801f */
[----:B------:R-:W-:Y:S01]  /*42e0*/  FFMA.RM R31, R38, R40, R31 ;  /* 0x00000028261f7223 */ /* 0x000fe2000000401f */
[----:B------:R-:W-:Y:S01]  /*42f0*/  VIADD R38, R37, 0x20 ;  /* 0x0000002025267836 */ /* 0x000fe20000000000 */
[----:B------:R-:W-:Y:S01]  /*4300*/  LOP3.LUT R23, R23, 0x800000, RZ, 0xfc, !PT ;  /* 0x0080000017177812 */ /* 0x000fe200078efcff */
[----:B------:R-:W-:-:S02]  /*4310*/  IMAD.MOV R37, RZ, RZ, -R37 ;  /* 0x000000ffff257224 */ /* 0x000fc400078e0a25 */
[----:B------:R-:W-:Y:S02]  /*4320*/  FSETP.NEU.FTZ.AND P0, PT, R22, R31, PT ;  /* 0x0000001f1600720b */ /* 0x000fe40003f1d000 */
[----:B------:R-:W-:Y:S02]  /*4330*/  SHF.L.U32 R38, R23, R38, RZ ;  /* 0x0000002617267219 */ /* 0x000fe400000006ff */
[----:B------:R-:W-:Y:S02]  /*4340*/  SEL R22, R37, RZ, P2 ;  /* 0x000000ff25167207 */ /* 0x000fe40001000000 */
[----:B------:R-:W-:Y:S02]  /*4350*/  ISETP.NE.AND P1, PT, R38, RZ, P1 ;  /* 0x000000ff2600720c */ /* 0x000fe40000f25270 */
[----:B------:R-:W-:Y:S02]  /*4360*/  SHF.R.U32.HI R22, RZ, R22, R23 ;  /* 0x00000016ff167219 */ /* 0x000fe40000011617 */
[----:B------:R-:W-:-:S02]  /*4370*/  PLOP3.LUT P0, PT, P0, P1, PT, 0xf8, 0x8f ;  /* 0x00000000008f781c */ /* 0x000fc40000703f70 */
[----:B------:R-:W-:Y:S02]  /*4380*/  SHF.R.U32.HI R38, RZ, 0x1, R22 ;  /* 0x00000001ff267819 */ /* 0x000fe40000011616 */
[----:B------:R-:W-:-:S04]  /*4390*/  SEL R23, RZ, 0x1, !P0 ;  /* 0x00000001ff177807 */ /* 0x000fc80004000000 */
[----:B------:R-:W-:-:S04]  /*43a0*/  LOP3.LUT R23, R23, 0x1, R38, 0xf8, !PT ;  /* 0x0000000117177812 */ /* 0x000fc800078ef826 */
[----:B------:R-:W-:-:S04]  /*43b0*/  LOP3.LUT R23, R23, R22, RZ, 0xc0, !PT ;  /* 0x0000001617177212 */ /* 0x000fc800078ec0ff */
[----:B------:R-:W-:-:S04]  /*43c0*/  IADD3 R38, PT, PT, R38, R23, RZ ;  /* 0x0000001726267210 */ /* 0x000fc80007ffe0ff */
[----:B------:R-:W-:Y:S01]  /*43d0*/  LOP3.LUT R21, R38, R21, RZ, 0xfc, !PT ;  /* 0x0000001526157212 */ /* 0x000fe200078efcff */
[----:B------:R-:W-:Y:S06]  /*43e0*/  BRA `(.L_x_56) ;  /* 0x0000000000107947 */ /* 0x000fec0003800000 */
.L_x_55:
[----:B------:R-:W-:-:S04]  /*43f0*/  LOP3.LUT R21, R21, 0x80000000, RZ, 0xc0, !PT ;  /* 0x8000000015157812 */ /* 0x000fc800078ec0ff */
[----:B------:R-:W-:Y:S01]  /*4400*/  LOP3.LUT R21, R21, 0x7f800000, RZ, 0xfc, !PT ;  /* 0x7f80000015157812 */ /* 0x000fe200078efcff */
[----:B------:R-:W-:Y:S06]  /*4410*/  BRA `(.L_x_56) ;  /* 0x0000000000047947 */ /* 0x000fec0003800000 */
.L_x_54:
[----:B------:R-:W-:-:S07]  /*4420*/  IMAD R21, R42, 0x800000, R21 ;  /* 0x008000002a157824 */ /* 0x000fce00078e0215 */
.L_x_56:
[----:B------:R-:W-:Y:S05]  /*4430*/  BSYNC.RECONVERGENT B6 ;  /* 0x0000000000067941 */ /* 0x000fea0003800200 */
.L_x_53:
[----:B------:R-:W-:Y:S05]  /*4440*/  BRA `(.L_x_57) ;  /* 0x0000000000207947 */ /* 0x000fea0003800000 */
.L_x_52:
[----:B------:R-:W-:-:S04]  /*4450*/  LOP3.LUT R21, R22, 0x80000000, R31, 0x48, !PT ;  /* 0x8000000016157812 */ /* 0x000fc800078e481f */
[----:B------:R-:W-:Y:S01]  /*4460*/  LOP3.LUT R21, R21, 0x7f800000, RZ, 0xfc, !PT ;  /* 0x7f80000015157812 */ /* 0x000fe200078efcff */
[----:B------:R-:W-:Y:S06]  /*4470*/  BRA `(.L_x_57) ;  /* 0x0000000000147947 */ /* 0x000fec0003800000 */
.L_x_51:
[----:B------:R-:W-:Y:S01]  /*4480*/  LOP3.LUT R21, R22, 0x80000000, R31, 0x48, !PT ;  /* 0x8000000016157812 */ /* 0x000fe200078e481f */
[----:B------:R-:W-:Y:S06]  /*4490*/  BRA `(.L_x_57) ;  /* 0x00000000000c7947 */ /* 0x000fec0003800000 */
.L_x_50:
[----:B------:R-:W0:Y:S01]  /*44a0*/  MUFU.RSQ R21, -QNAN ;  /* 0xffc0000000157908 */ /* 0x000e220000001400 */
[----:B------:R-:W-:Y:S05]  /*44b0*/  BRA `(.L_x_57) ;  /* 0x0000000000047947 */ /* 0x000fea0003800000 */
.L_x_49:
[----:B------:R-:W-:-:S07]  /*44c0*/  FADD.FTZ R21, R31, R22 ;  /* 0x000000161f157221 */ /* 0x000fce0000010000 */
.L_x_57:
[----:B------:R-:W-:Y:S05]  /*44d0*/  BSYNC.RECONVERGENT B5 ;  /* 0x0000000000057941 */ /* 0x000fea0003800200 */
.L_x_47:
[----:B------:R-:W-:Y:S02]  /*44e0*/  IMAD.MOV.U32 R22, RZ, RZ, R36 ;  /* 0x000000ffff167224 */ /* 0x000fe400078e0024 */
[----:B------:R-:W-:-:S04]  /*44f0*/  IMAD.MOV.U32 R23, RZ, RZ, 0x0 ;  /* 0x00000000ff177424 */ /* 0x000fc800078e00ff */
[----:B0-----:R-:W-:Y:S05]  /*4500*/  RET.REL.NODEC R22 `(_Z17imageFilterKernelP6uchar3S0_iic) ;  /* 0xffffffb816bc7950 */ /* 0x001fea0003c3ffff */
.L_x_58:
[----:B------:R-:W-:-:S00]  /*4510*/  BRA `(.L_x_58) ;  /* 0xfffffffc00fc7947 */ /* 0x000fc0000383ffff */
[----:B------:R-:W-:-:S00]  /*4520*/  NOP ;  /* 0x0000000000007918 */ /* 0x000fc00000000000 */
        /* <DEDUP_REMOVED lines=13> */
.L_x_110:


//--------------------- .text._Z22imageFilterKernelPartBP6uchar3S0_ii --------------------------
	.section	.text._Z22imageFilterKernelPartBP6uchar3S0_ii,"ax",@progbits
	.align	128
        .global         _Z22imageFilterKernelPartBP6uchar3S0_ii
        .type           _Z22imageFilterKernelPartBP6uchar3S0_ii,@function
        .size           _Z22imageFilterKernelPartBP6uchar3S0_ii,(.L_x_111 - _Z22imageFilterKernelPartBP6uchar3S0_ii)
        .other          _Z22imageFilterKernelPartBP6uchar3S0_ii,@"STO_CUDA_ENTRY STV_DEFAULT"
_Z22imageFilterKernelPartBP6uchar3S0_ii:
.text._Z22imageFilterKernelPartBP6uchar3S0_ii:
[----:B------:R-:W-:Y:S01]  /*0000*/  LDC R1, c[0x0][0x37c] ;  /* 0x0000df00ff017b82 */ /* 0x000fe20000000800 */
[----:B------:R-:W0:Y:S07]  /*0010*/  S2R R3, SR_TID.X ;  /* 0x0000000000037919 */ /* 0x000e2e0000002100 */
[----:B------:R-:W1:Y:S01]  /*0020*/  S2UR UR5, SR_CTAID.X ;  /* 0x00000000000579c3 */ /* 0x000e620000002500 */
[----:B------:R-:W1:Y:S07]  /*0030*/  LDCU UR4, c[0x0][0x360] ;  /* 0x00006c00ff0477ac */ /* 0x000e6e0008000800 */
[----:B------:R-:W2:Y:S01]  /*0040*/  LDC.64 R16, c[0x0][0x390] ;  /* 0x0000e400ff107b82 */ /* 0x000ea20000000a00 */
[----:B-1----:R-:W-:-:S06]  /*0050*/  UIMAD UR4, UR4, UR5, URZ ;  /* 0x00000005040472a4 */ /* 0x002fcc000f8e02ff */
[----:B0-----:R-:W-:Y:S02]  /*0060*/  VIADD R9, R3, UR4 ;  /* 0x0000000403097c36 */ /* 0x001fe40008000000 */
[----:B--2---:R-:W-:-:S05]  /*0070*/  IMAD R22, R17, R16, RZ ;  /* 0x0000001011167224 */ /* 0x004fca00078e02ff */
[----:B------:R-:W-:-:S13]  /*0080*/  ISETP.GE.AND P0, PT, R9, R22, PT ;  /* 0x000000160900720c */ /* 0x000fda0003f06270 */
[----:B------:R-:W-:Y:S05]  /*0090*/  @P0 EXIT ;  /* 0x000000000000094d */ /* 0x000fea0003800000 */
[----:B------:R-:W0:Y:S01]  /*00a0*/  LDC.64 R10, c[0x0][0x380] ;  /* 0x0000e000ff0a7b82 */ /* 0x000e220000000a00 */
[C---:B------:R-:W-:Y:S01]  /*00b0*/  IADD3 R8, PT, PT, R16.reuse, UR4, R3 ;  /* 0x0000000410087c10 */ /* 0x040fe2000fffe003 */
[----:B------:R-:W-:Y:S01]  /*00c0*/  IMAD.IADD R7, R16, 0x1, -R9 ;  /* 0x0000000110077824 */ /* 0x000fe200078e0a09 */
[--C-:B------:R-:W-:Y:S01]  /*00d0*/  IADD3 R5, PT, PT, RZ, -R9, -R16.reuse ;  /* 0x80000009ff057210 */ /* 0x100fe20007ffe810 */
[----:B------:R-:W-:Y:S01]  /*00e0*/  IMAD.IADD R6, R9, 0x1, -R16 ;  /* 0x0000000109067824 */ /* 0x000fe200078e0a10 */
[----:B------:R-:W1:Y:S03]  /*00f0*/  LDCU.64 UR6, c[0x0][0x358] ;  /* 0x00006b00ff0677ac */ /* 0x000e660008000a00 */
[----:B------:R-:W2:Y:S01]  /*0100*/  LDC.64 R12, c[0x0][0x388] ;  /* 0x0000e200ff0c7b82 */ /* 0x000ea20000000a00 */
[----:B------:R-:W3:Y:S07]  /*0110*/  LDCU UR5, c[0x0][0x394] ;  /* 0x00007280ff0577ac */ /* 0x000eee0008000800 */
[----:B------:R-:W4:Y:S01]  /*0120*/  LDC.64 R14, c[0x0][0x380] ;  /* 0x0000e000ff0e7b82 */ /* 0x000f220000000a00 */
[----:B0-----:R-:W-:-:S05]  /*0130*/  IADD3 R10, P0, PT, R10, 0x1, RZ ;  /* 0x000000010a0a7810 */ /* 0x001fca0007f1e0ff */
[----:B------:R-:W-:Y:S01]  /*0140*/  IMAD.X R11, RZ, RZ, R11, P0 ;  /* 0x000000ffff0b7224 */ /* 0x000fe200000e060b */
[----:B--2---:R-:W-:-:S05]  /*0150*/  IADD3 R12, P0, PT, R12, 0x2, RZ ;  /* 0x000000020c0c7810 */ /* 0x004fca0007f1e0ff */
[----:B------:R-:W-:Y:S02]  /*0160*/  IMAD.X R13, RZ, RZ, R13, P0 ;  /* 0x000000ffff0d7224 */ /* 0x000fe400000e060d */
[----:B----4-:R-:W-:-:S04]  /*0170*/  IMAD.WIDE R14, R16, -0x3, R14 ;  /* 0xfffffffd100e7825 */ /* 0x010fc800078e020e */
[----:B-1-3--:R-:W-:-:S07]  /*0180*/  IMAD.WIDE R16, R16, 0x3, R10 ;  /* 0x0000000310107825 */ /* 0x00afce00078e020a */
.L_x_77:
[----:B------:R-:W-:Y:S01]  /*0190*/  ISETP.NE.AND P1, PT, R7, RZ, PT ;  /* 0x000000ff0700720c */ /* 0x000fe20003f25270 */
[----:B------:R-:W-:Y:S05]  /*01a0*/  WARPSYNC.ALL ;  /* 0x0000000000007948 */ /* 0x000fea0003800000 */
[----:B------:R-:W-:Y:S01]  /*01b0*/  BAR.SYNC.DEFER_BLOCKING 0x0 ;  /* 0x0000000000007b1d */ /* 0x000fe20000010000 */
[----:B------:R-:W-:Y:S01]  /*01c0*/  IMAD.MOV.U32 R4, RZ, RZ, RZ ;  /* 0x000000ffff047224 */ /* 0x000fe200078e00ff */
[----:B------:R-:W-:Y:S01]  /*01d0*/  CS2R R2, SRZ ;  /* 0x0000000000027805 */ /* 0x000fe2000001ff00 */
[----:B------:R-:W-:Y:S02]  /*01e0*/  IMAD.MOV.U32 R0, RZ, RZ, RZ ;  /* 0x000000ffff007224 */ /* 0x000fe400078e00ff */
[----:B------:R-:W-:Y:S01]  /*01f0*/  IMAD.WIDE R20, R9, 0x3, R14 ;  /* 0x0000000309147825 */ /* 0x000fe200078e020e */
[----:B------:R-:W-:Y:S04]  /*0200*/  BSSY.RECONVERGENT B0, `(.L_x_59) ;  /* 0x0000031000007945 */ /* 0x000fe80003800200 */
[----:B------:R-:W-:Y:S05]  /*0210*/  @!P1 BRA `(.L_x_60) ;  /* 0x0000000000bc9947 */ /* 0x000fea0003800000 */
[----:B------:R-:W0:Y:S02]  /*0220*/  LDC R25, c[0x0][0x390] ;  /* 0x0000e400ff197b82 */ /* 0x000e240000000800 */
        /* <DEDUP_REMOVED lines=26> */
[----:B------:R-:W-:Y:S02]  /*03d0*/  IABS R0, R9 ;  /* 0x0000000900007213 */ /* 0x000fe40000000000 */
[----:B------:R-:W-:Y:S02]  /*03e0*/  CS2R R2, SRZ ;  /* 0x0000000000027805 */ /* 0x000fe4000001ff00 */
[----:B------:R-:W-:Y:S01]  /*03f0*/  ISETP.GE.AND P3, PT, R9, RZ, PT ;  /* 0x000000ff0900720c */ /* 0x000fe20003f66270 */
        /* <DEDUP_REMOVED lines=10> */
[----:B------:R-:W-:Y:S01]  /*04a0*/  ISETP.EQ.OR P0, PT, R0, 0x1, !P0 ;  /* 0x000000010000780c */ /* 0x000fe20004702670 */
[----:B------:R-:W-:-:S12]  /*04b0*/  IMAD.MOV.U32 R0, RZ, RZ, RZ ;  /* 0x000000ffff007224 */ /* 0x000fd800078e00ff */
[----:B------:R-:W-:Y:S05]  /*04c0*/  @P0 BRA `(.L_x_60) ;  /* 0x0000000000100947 */ /* 0x000fea0003800000 */
[----:B------:R0:W5:Y:S04]  /*04d0*/  LDG.E.U8 R2, desc[UR6][R20.64+-0x3] ;  /* 0xfffffd0614027981 */ /* 0x000168000c1e1100 */
[----:B------:R0:W5:Y:S04]  /*04e0*/  LDG.E.U8 R3, desc[UR6][R20.64+-0x2] ;  /* 0xfffffe0614037981 */ /* 0x000168000c1e1100 */
[----:B------:R0:W5:Y:S01]  /*04f0*/  LDG.E.U8 R4, desc[UR6][R20.64+-0x1] ;  /* 0xffffff0614047981 */ /* 0x000162000c1e1100 */
[----:B------:R-:W-:-:S07]  /*0500*/  IMAD.MOV.U32 R0, RZ, RZ, 0x1 ;  /* 0x00000001ff007424 */ /* 0x000fce00078e00ff */
.L_x_60:
[----:B------:R-:W-:Y:S05]  /*0510*/  BSYNC.RECONVERGENT B0 ;  /* 0x0000000000007941 */ /* 0x000fea0003800200 */
.L_x_59:
[----:B------:R-:W-:Y:S06]  /*0520*/  BAR.SYNC.DEFER_BLOCKING 0x0 ;  /* 0x0000000000007b1d */ /* 0x000fec0000010000 */
[----:B------:R-:W-:Y:S04]  /*0530*/  BSSY.RECONVERGENT B0, `(.L_x_61) ;  /* 0x0000032000007945 */ /* 0x000fe80003800200 */
[----:B------:R-:W-:Y:S05]  /*0540*/  @!P1 BRA `(.L_x_62) ;  /* 0x0000000000c09947 */ /* 0x000fea0003800000 */
[----:B------:R-:W1:Y:S01]  /*0550*/  LDC R23, c[0x0][0x390] ;  /* 0x0000e400ff177b82 */ /* 0x000e620000000800 */
[----:B------:R-:W-:Y:S01]  /*0560*/  HFMA2 R18, -RZ, RZ, 0, 0 ;  /* 0x00000000ff127431 */ /* 0x000fe200000001ff */
[----:B-1----:R-:W-:-:S04]  /*0570*/  IABS R24, R23 ;  /* 0x0000001700187213 */ /* 0x002fc80000000000 */
[----:B------:R-:W1:Y:S08]  /*0580*/  I2F.RP R25, R24 ;  /* 0x0000001800197306 */ /* 0x000e700000209400 */
[----:B-1----:R-:W1:Y:S02]  /*0590*/  MUFU.RCP R25, R25 ;  /* 0x0000001900197308 */ /* 0x002e640000001000 */
[----:B-1----:R-:W-:-:S06]  /*05a0*/  VIADD R19, R25, 0xffffffe ;  /* 0x0ffffffe19137836 */ /* 0x002fcc0000000000 */
[----:B------:R-:W1:Y:S02]  /*05b0*/  F2I.FTZ.U32.TRUNC.NTZ R19, R19 ;  /* 0x0000001300137305 */ /* 0x000e64000021f000 */
[----:B-1----:R-:W-:-:S04]  /*05c0*/  IMAD.MOV R27, RZ, RZ, -R19 ;  /* 0x000000ffff1b7224 */ /* 0x002fc800078e0a13 */
        /* <DEDUP_REMOVED lines=27> */
[----:B------:R-:W-:Y:S02]  /*0780*/  @!P0 IADD3 R18, PT, PT, R18, -R24, RZ ;  /* 0x8000001812128210 */ /* 0x000fe40007ffe0ff */
[----:B------:R-:W-:-:S03]  /*0790*/  ISETP.GE.AND P0, PT, R23, RZ, PT ;  /* 0x000000ff1700720c */ /* 0x000fc60003f06270 */
[----:B------:R-:W-:-:S05]  /*07a0*/  @!P3 IMAD.MOV R18, RZ, RZ, -R18 ;  /* 0x000000ffff12b224 */ /* 0x000fca00078e0a12 */
[----:B------:R-:W-:-:S04]  /*07b0*/  SEL R18, R19, R18, !P2 ;  /* 0x0000001213127207 */ /* 0x000fc80005000000 */
[----:B------:R-:W-:-:S13]  /*07c0*/  ISETP.EQ.OR P0, PT, R18, RZ, !P0 ;  /* 0x000000ff1200720c */ /* 0x000fda0004702670 */
[----:B------:R-:W-:Y:S05]  /*07d0*/  @P0 BRA `(.L_x_62) ;  /* 0x00000000001c0947 */ /* 0x000fea0003800000 */
[----:B------:R-:W2:Y:S04]  /*07e0*/  LDG.E.U8 R19, desc[UR6][R20.64] ;  /* 0x0000000614137981 */ /* 0x000ea8000c1e1100 */
[----:B------:R-:W3:Y:S04]  /*07f0*/  LDG.E.U8 R18, desc[UR6][R20.64+0x1] ;  /* 0x0000010614127981 */ /* 0x000ee8000c1e1100 */
[----:B------:R-:W4:Y:S01]  /*0800*/  LDG.E.U8 R23, desc[UR6][R20.64+0x2] ;  /* 0x0000020614177981 */ /* 0x000f22000c1e1100 */
[----:B------:R-:W-:Y:S02]  /*0810*/  VIADD R0, R0, 0x1 ;  /* 0x0000000100007836 */ /* 0x000fe40000000000 */
[----:B--2--5:R-:W-:-:S02]  /*0820*/  IMAD.IADD R2, R2, 0x1, R19 ;  /* 0x0000000102027824 */ /* 0x024fc400078e0213 */
[----:B---3--:R-:W-:Y:S02]  /*0830*/  IMAD.IADD R3, R3, 0x1, R18 ;  /* 0x0000000103037824 */ /* 0x008fe400078e0212 */
[----:B----4-:R-:W-:-:S07]  /*0840*/  IMAD.IADD R4, R4, 0x1, R23 ;  /* 0x0000000104047824 */ /* 0x010fce00078e0217 */
.L_x_62:
[----:B------:R-:W-:Y:S05]  /*0850*/  BSYNC.RECONVERGENT B0 ;  /* 0x0000000000007941 */ /* 0x000fea0003800200 */
.L_x_61:
[----:B------:R-:W-:Y:S06]  /*0860*/  BAR.SYNC.DEFER_BLOCKING 0x0 ;  /* 0x0000000000007b1d */ /* 0x000fec0000010000 */
[----:B------:R-:W-:Y:S04]  /*0870*/  BSSY.RECONVERGENT B0, `(.L_x_63) ;  /* 0x0000033000007945 */ /* 0x000fe80003800200 */
[----:B------:R-:W-:Y:S05]  /*0880*/  @!P1 BRA `(.L_x_64) ;  /* 0x0000000000c49947 */ /* 0x000fea0003800000 */
[----:B------:R-:W1:Y:S01]  /*0890*/  LDC R23, c[0x0][0x390] ;  /* 0x0000e400ff177b82 */ /* 0x000e620000000800 */
[----:B------:R-:W-:Y:S02]  /*08a0*/  MOV R18, RZ ;  /* 0x000000ff00127202 */ /* 0x000fe40000000f00 */
        /* <DEDUP_REMOVED lines=47> */
.L_x_64:
[----:B------:R-:W-:Y:S05]  /*0ba0*/  BSYNC.RECONVERGENT B0 ;  /* 0x0000000000007941 */ /* 0x000fea0003800200 */
.L_x_63:
[----:B------:R-:W-:Y:S01]  /*0bb0*/  BAR.SYNC.DEFER_BLOCKING 0x0 ;  /* 0x0000000000007b1d */ /* 0x000fe20000010000 */
[C---:B------:R-:W-:Y:S01]  /*0bc0*/  ISETP.NE.AND P1, PT, R9.reuse, RZ, PT ;  /* 0x000000ff0900720c */ /* 0x040fe20003f25270 */
[----:B0-----:R-:W-:-:S04]  /*0bd0*/  IMAD.WIDE R20, R9, 0x3, R10 ;  /* 0x0000000309147825 */ /* 0x001fc800078e020a */
[----:B------:R-:W-:Y:S08]  /*0be0*/  BSSY.RECONVERGENT B0, `(.L_x_65) ;  /* 0x000002d000007945 */ /* 0x000ff00003800200 */
[----:B------:R-:W-:Y:S05]  /*0bf0*/  @!P1 BRA `(.L_x_66) ;  /* 0x0000000000ac9947 */ /* 0x000fea0003800000 */
[----:B------:R-:W0:Y:S02]  /*0c00*/  LDC R24, c[0x0][0x390] ;  /* 0x0000e400ff187b82 */ /* 0x000e240000000800 */
[----:B0-----:R-:W-:-:S04]  /*0c10*/  IABS R23, R24 ;  /* 0x0000001800177213 */ /* 0x001fc80000000000 */
[----:B------:R-:W0:Y:S08]  /*0c20*/  I2F.RP R25, R23 ;  /* 0x0000001700197306 */ /* 0x000e300000209400 */
[----:B0-----:R-:W0:Y:S02]  /*0c30*/  MUFU.RCP R25, R25 ;  /* 0x0000001900197308 */ /* 0x001e240000001000 */
[----:B0-----:R-:W-:-:S06]  /*0c40*/  VIADD R18, R25, 0xffffffe ;  /* 0x0ffffffe19127836 */ /* 0x001fcc0000000000 */
[----:B------:R0:W1:Y:S02]  /*0c50*/  F2I.FTZ.U32.TRUNC.NTZ R19, R18 ;  /* 0x0000001200137305 */ /* 0x000064000021f000 */
[----:B0-----:R-:W-:Y:S01]  /*0c60*/  IMAD.MOV.U32 R18, RZ, RZ, RZ ;  /* 0x000000ffff127224 */ /* 0x001fe200078e00ff */
[----:B-1----:R-:W-:-:S05]  /*0c70*/  IADD3 R26, PT, PT, RZ, -R19, RZ ;  /* 0x80000013ff1a7210 */ /* 0x002fca0007ffe0ff */
        /* <DEDUP_REMOVED lines=20> */
[----:B------:R-:W-:Y:S01]  /*0dc0*/  ISETP.GT.U32.AND P0, PT, R23, R26, PT ;  /* 0x0000001a1700720c */ /* 0x000fe20003f04070 */
[----:B------:R-:W-:-:S05]  /*0dd0*/  IMAD.IADD R23, R26, 0x1, -R23 ;  /* 0x000000011a177824 */ /* 0x000fca00078e0a17 */
[----:B------:R-:W-:Y:S02]  /*0de0*/  SEL R18, R23, R26, !P0 ;  /* 0x0000001a17127207 */ /* 0x000fe40004000000 */
[----:B------:R-:W-:-:S03]  /*0df0*/  ISETP.GE.AND P0, PT, R24, RZ, PT ;  /* 0x000000ff1800720c */ /* 0x000fc60003f06270 */
[----:B------:R-:W-:-:S04]  /*0e00*/  @!P3 IADD3 R18, PT, PT, -R18, RZ, RZ ;  /* 0x000000ff1212b210 */ /* 0x000fc80007ffe1ff */
[----:B------:R-:W-:-:S04]  /*0e10*/  SEL R18, R19, R18, !P2 ;  /* 0x0000001213127207 */ /* 0x000fc80005000000 */
[----:B------:R-:W-:-:S13]  /*0e20*/  ISETP.EQ.OR P0, PT, R18, 0x1, !P0 ;  /* 0x000000011200780c */ /* 0x000fda0004702670 */
        /* <DEDUP_REMOVED lines=8> */
.L_x_66:
[----:B------:R-:W-:Y:S05]  /*0eb0*/  BSYNC.RECONVERGENT B0 ;  /* 0x0000000000007941 */ /* 0x000fea0003800200 */
.L_x_65:
[----:B------:R-:W-:Y:S06]  /*0ec0*/  BAR.SYNC.DEFER_BLOCKING 0x0 ;  /* 0x0000000000007b1d */ /* 0x000fec0000010000 */
[----:B------:R-:W-:Y:S04]  /*0ed0*/  BSSY.RECONVERGENT B0, `(.L_x_67) ;  /* 0x000002d000007945 */ /* 0x000fe80003800200 */
        /* <DEDUP_REMOVED lines=41> */
[----:B--2--5:R-:W-:Y:S01]  /*1170*/  IMAD.IADD R2, R2, 0x1, R19 ;  /* 0x0000000102027824 */ /* 0x024fe200078e0213 */
[----:B---3--:R-:W-:Y:S01]  /*1180*/  IADD3 R3, PT, PT, R3, R18, RZ ;  /* 0x0000001203037210 */ /* 0x008fe20007ffe0ff */
[----:B----4-:R-:W-:-:S07]  /*1190*/  IMAD.IADD R4, R4, 0x1, R23 ;  /* 0x0000000104047824 */ /* 0x010fce00078e0217 */
.L_x_68:
[----:B------:R-:W-:Y:S05]  /*11a0*/  BSYNC.RECONVERGENT B0 ;  /* 0x0000000000007941 */ /* 0x000fea0003800200 */
.L_x_67:
        /* <DEDUP_REMOVED lines=33> */
[----:B------:R-:W-:-:S05]  /*13c0*/  SEL R18, R23, R26, !P1 ;  /* 0x0000001a17127207 */ /* 0x000fca0004800000 */
        /* <DEDUP_REMOVED lines=13> */
.L_x_70:
[----:B------:R-:W-:Y:S05]  /*14a0*/  BSYNC.RECONVERGENT B0 ;  /* 0x0000000000007941 */ /* 0x000fea0003800200 */
.L_x_69:
[----:B------:R-:W-:Y:S01]  /*14b0*/  BAR.SYNC.DEFER_BLOCKING 0x0 ;  /* 0x0000000000007b1d */ /* 0x000fe20000010000 */
[----:B------:R-:W-:Y:S01]  /*14c0*/  ISETP.NE.AND P1, PT, R5, RZ, PT ;  /* 0x000000ff0500720c */ /* 0x000fe20003f25270 */
[----:B------:R-:W-:-:S04]  /*14d0*/  IMAD.WIDE R18, R9, 0x3, R16 ;  /* 0x0000000309127825 */ /* 0x000fc800078e0210 */
[----:B------:R-:W-:Y:S08]  /*14e0*/  BSSY.RECONVERGENT B0, `(.L_x_71) ;  /* 0x0000033000007945 */ /* 0x000ff00003800200 */
[----:B------:R-:W-:Y:S05]  /*14f0*/  @!P1 BRA `(.L_x_72) ;  /* 0x0000000000c49947 */ /* 0x000fea0003800000 */
[----:B------:R-:W0:Y:S01]  /*1500*/  LDC R23, c[0x0][0x390] ;  /* 0x0000e400ff177b82 */ /* 0x000e220000000800 */
[----:B------:R-:W-:Y:S01]  /*1510*/  IMAD.MOV.U32 R20, RZ, RZ, RZ ;  /* 0x000000ffff147224 */ /* 0x000fe200078e00ff */
[----:B0-----:R-:W-:-:S04]  /*1520*/  IABS R24, R23 ;  /* 0x0000001700187213 */ /* 0x001fc80000000000 */
[----:B------:R-:W0:Y:S08]  /*1530*/  I2F.RP R26, R24 ;  /* 0x00000018001a7306 */ /* 0x000e300000209400 */
[----:B0-----:R-:W0:Y:S02]  /*1540*/  MUFU.RCP R26, R26 ;  /* 0x0000001a001a7308 */ /* 0x001e240000001000 */
[----:B0-----:R-:W-:-:S06]  /*1550*/  VIADD R27, R26, 0xffffffe ;  /* 0x0ffffffe1a1b7836 */ /* 0x001fcc0000000000 */
[----:B------:R-:W0:Y:S02]  /*1560*/  F2I.FTZ.U32.TRUNC.NTZ R21, R27 ;  /* 0x0000001b00157305 */ /* 0x000e24000021f000 */
[----:B0-----:R-:W-:-:S04]  /*1570*/  IMAD.MOV R25, RZ, RZ, -R21 ;  /* 0x000000ffff197224 */ /* 0x001fc800078e0a15 */
[----:B------:R-:W-:-:S04]  /*1580*/  IMAD R25, R25, R24, RZ ;  /* 0x0000001819197224 */ /* 0x000fc800078e02ff */
[----:B------:R-:W-:Y:S01]  /*1590*/  IMAD.HI.U32 R20, R21, R25, R20 ;  /* 0x0000001915147227 */ /* 0x000fe200078e0014 */
[----:B------:R-:W-:-:S05]  /*15a0*/  IABS R25, R8 ;  /* 0x0000000800197213 */ /* 0x000fca0000000000 */
[----:B------:R-:W-:-:S04]  /*15b0*/  IMAD.HI.U32 R21, R20, R25, RZ ;  /* 0x0000001914157227 */ /* 0x000fc800078e00ff */
[----:B------:R-:W-:-:S04]  /*15c0*/  IMAD.MOV R26, RZ, RZ, -R21 ;  /* 0x000000ffff1a7224 */ /* 0x000fc800078e0a15 */
[----:B------:R-:W-:-:S05]  /*15d0*/  IMAD R25, R24, R26, R25 ;  /* 0x0000001a18197224 */ /* 0x000fca00078e0219 */
[----:B------:R-:W-:-:S13]  /*15e0*/  ISETP.GT.U32.AND P3, PT, R24, R25, PT ;  /* 0x000000191800720c */ /* 0x000fda0003f64070 */
[----:B------:R-:W-:Y:S01]  /*15f0*/  @!P3 IADD3 R25, PT, PT, R25, -R24, RZ ;  /* 0x800000181919b210 */ /* 0x000fe20007ffe0ff */
[----:B------:R-:W-:-:S03]  /*1600*/  @!P3 VIADD R21, R21, 0x1 ;  /* 0x000000011515b836 */ /* 0x000fc60000000000 */
[----:B------:R-:W-:Y:S02]  /*1610*/  ISETP.GE.U32.AND P2, PT, R25, R24, PT ;  /* 0x000000181900720c */ /* 0x000fe40003f46070 */
[----:B------:R-:W-:-:S04]  /*1620*/  LOP3.LUT R25, R8, R23, RZ, 0x3c, !PT ;  /* 0x0000001708197212 */ /* 0x000fc800078e3cff */
[----:B------:R-:W-:-:S07]  /*1630*/  ISETP.GE.AND P0, PT, R25, RZ, PT ;  /* 0x000000ff1900720c */ /* 0x000fce0003f06270 */
[----:B------:R-:W-:Y:S01]  /*1640*/  @P2 VIADD R21, R21, 0x1 ;  /* 0x0000000115152836 */ /* 0x000fe20000000000 */
[----:B------:R-:W-:-:S03]  /*1650*/  ISETP.NE.AND P2, PT, R23, RZ, PT ;  /* 0x000000ff1700720c */ /* 0x000fc60003f45270 */
[----:B------:R-:W-:Y:S01]  /*1660*/  IMAD.MOV.U32 R26, RZ, RZ, R21 ;  /* 0x000000ffff1a7224 */ /* 0x000fe200078e0015 */
[----:B------:R-:W-:-:S03]  /*1670*/  LOP3.LUT R21, RZ, R23, RZ, 0x33, !PT ;  /* 0x00000017ff157212 */ /* 0x000fc600078e33ff */
        /* <DEDUP_REMOVED lines=25> */
.L_x_72:
[----:B------:R-:W-:Y:S05]  /*1810*/  BSYNC.RECONVERGENT B0 ;  /* 0x0000000000007941 */ /* 0x000fea0003800200 */
.L_x_71:
[----:B------:R-:W-:Y:S06]  /*1820*/  BAR.SYNC.DEFER_BLOCKING 0x0 ;  /* 0x0000000000007b1d */ /* 0x000fec0000010000 */
[----:B------:R-:W-:Y:S04]  /*1830*/  BSSY.RECONVERGENT B0, `(.L_x_73) ;  /* 0x0000032000007945 */ /* 0x000fe80003800200 */
        /* <DEDUP_REMOVED lines=8> */
[----:B0-----:R-:W-:-:S05]  /*18c0*/  IADD3 R27, PT, PT, RZ, -R21, RZ ;  /* 0x80000015ff1b7210 */ /* 0x001fca0007ffe0ff */
        /* <DEDUP_REMOVED lines=36> */
[----:B------:R-:W-:Y:S01]  /*1b10*/  IADD3 R0, PT, PT, R0, 0x1, RZ ;  /* 0x0000000100007810 */ /* 0x000fe20007ffe0ff */
[----:B--2--5:R-:W-:-:S02]  /*1b20*/  IMAD.IADD R2, R2, 0x1, R21 ;  /* 0x0000000102027824 */ /* 0x024fc400078e0215 */
[----:B---3--:R-:W-:Y:S02]  /*1b30*/  IMAD.IADD R3, R3, 0x1, R20 ;  /* 0x0000000103037824 */ /* 0x008fe400078e0214 */
[----:B----4-:R-:W-:-:S07]  /*1b40*/  IMAD.IADD R4, R4, 0x1, R23 ;  /* 0x0000000104047824 */ /* 0x010fce00078e0217 */
.L_x_74:
[----:B------:R-:W-:Y:S05]  /*1b50*/  BSYNC.RECONVERGENT B0 ;  /* 0x0000000000007941 */ /* 0x000fea0003800200 */
.L_x_73:
        /* <DEDUP_REMOVED lines=38> */
[----:B------:R-:W-:-:S04]  /*1dc0*/  @!P1 IMAD.IADD R20, R20, 0x1, -R24 ;  /* 0x0000000114149824 */ /* 0x000fc800078e0a18 */
        /* <DEDUP_REMOVED lines=9> */
[----:B------:R-:W-:Y:S01]  /*1e60*/  VIADD R0, R0, 0x1 ;  /* 0x0000000100007836 */ /* 0x000fe20000000000 */
[----:B--2--5:R-:W-:Y:S01]  /*1e70*/  IADD3 R2, PT, PT, R2, R21, RZ ;  /* 0x0000001502027210 */ /* 0x024fe20007ffe0ff */
[----:B---3--:R-:W-:-:S02]  /*1e80*/  IMAD.IADD R3, R3, 0x1, R20 ;  /* 0x0000000103037824 */ /* 0x008fc400078e0214 */
[----:B----4-:R-:W-:-:S07]  /*1e90*/  IMAD.IADD R4, R4, 0x1, R23 ;  /* 0x0000000104047824 */ /* 0x010fce00078e0217 */
.L_x_76:
[----:B------:R-:W-:Y:S05]  /*1ea0*/  BSYNC.RECONVERGENT B0 ;  /* 0x0000000000007941 */ /* 0x000fea0003800200 */
.L_x_75:
[----:B-----5:R-:W-:Y:S01]  /*1eb0*/  LOP3.LUT R25, R2, 0xffff, RZ, 0xc0, !PT ;  /* 0x0000ffff02197812 */ /* 0x020fe200078ec0ff */
[----:B------:R-:W-:Y:S01]  /*1ec0*/  IMAD.WIDE R20, R9, 0x3, R12 ;  /* 0x0000000309147825 */ /* 0x000fe200078e020c */
[----:B------:R-:W-:Y:S02]  /*1ed0*/  LOP3.LUT R2, R0, 0xffff, RZ, 0xc0, !PT ;  /* 0x0000ffff00027812 */ /* 0x000fe400078ec0ff */
[----:B------:R-:W-:-:S07]  /*1ee0*/  MOV R18, 0x1f00 ;  /* 0x00001f0000127802 */ /* 0x000fce0000000f00 */
[----:B------:R-:W-:Y:S05]  /*1ef0*/  CALL.REL.NOINC `($__internal_1_$__cuda_sm20_div_u16) ;  /* 0x00000000004c7944 */ /* 0x000fea0003c00000 */
[----:B------:R0:W-:Y:S01]  /*1f00*/  STG.E.U8 desc[UR6][R20.64+-0x2], R27 ;  /* 0xfffffe1b14007986 */ /* 0x0001e2000c101106 */
[----:B------:R-:W-:Y:S02]  /*1f10*/  LOP3.LUT R25, R3, 0xffff, RZ, 0xc0, !PT ;  /* 0x0000ffff03197812 */ /* 0x000fe400078ec0ff */
[----:B------:R-:W-:Y:S02]  /*1f20*/  LOP3.LUT R2, R0, 0xffff, RZ, 0xc0, !PT ;  /* 0x0000ffff00027812 */ /* 0x000fe400078ec0ff */
[----:B------:R-:W-:-:S07]  /*1f30*/  MOV R18, 0x1f50 ;  /* 0x00001f5000127802 */ /* 0x000fce0000000f00 */
[----:B0-----:R-:W-:Y:S05]  /*1f40*/  CALL.REL.NOINC `($__internal_1_$__cuda_sm20_div_u16) ;  /* 0x0000000000387944 */ /* 0x001fea0003c00000 */
[----:B------:R0:W-:Y:S01]  /*1f50*/  STG.E.U8 desc[UR6][R20.64+-0x1], R27 ;  /* 0xffffff1b14007986 */ /* 0x0001e2000c101106 */
[----:B------:R-:W-:Y:S02]  /*1f60*/  LOP3.LUT R25, R4, 0xffff, RZ, 0xc0, !PT ;  /* 0x0000ffff04197812 */ /* 0x000fe400078ec0ff */
[----:B------:R-:W-:Y:S02]  /*1f70*/  LOP3.LUT R2, R0, 0xffff, RZ, 0xc0, !PT ;  /* 0x0000ffff00027812 */ /* 0x000fe400078ec0ff */
[----:B------:R-:W-:-:S07]  /*1f80*/  MOV R18, 0x1fa0 ;  /* 0x00001fa000127802 */ /* 0x000fce0000000f00 */
[----:B0-----:R-:W-:Y:S05]  /*1f90*/  CALL.REL.NOINC `($__internal_1_$__cuda_sm20_div_u16) ;  /* 0x0000000000247944 */ /* 0x001fea0003c00000 */
[----:B------:R0:W-:Y:S01]  /*1fa0*/  STG.E.U8 desc[UR6][R20.64], R27 ;  /* 0x0000001b14007986 */ /* 0x0001e2000c101106 */
[----:B------:R-:W-:Y:S01]  /*1fb0*/  VIADD R9, R9, 0x3000 ;  /* 0x0000300009097836 */ /* 0x000fe20000000000 */
[----:B------:R-:W-:Y:S01]  /*1fc0*/  IADD3 R8, PT, PT, R8, 0x3000, RZ ;  /* 0x0000300008087810 */ /* 0x000fe20007ffe0ff */
[----:B------:R-:W-:Y:S02]  /*1fd0*/  VIADD R7, R7, 0xffffd000 ;  /* 0xffffd00007077836 */ /* 0x000fe40000000000 */
[----:B------:R-:W-:Y:S01]  /*1fe0*/  VIADD R5, R5, 0xffffd000 ;  /* 0xffffd00005057836 */ /* 0x000fe20000000000 */
[----:B------:R-:W-:Y:S01]  /*1ff0*/  ISETP.GE.AND P0, PT, R9, R22, PT ;  /* 0x000000160900720c */ /* 0x000fe20003f06270 */
[----:B------:R-:W-:-:S12]  /*2000*/  VIADD R6, R6, 0x3000 ;  /* 0x0000300006067836 */ /* 0x000fd80000000000 */
[----:B0-----:R-:W-:Y:S05]  /*2010*/  @!P0 BRA `(.L_x_77) ;  /* 0xffffffe0005c8947 */ /* 0x001fea000383ffff */
[----:B------:R-:W-:Y:S05]  /*2020*/  EXIT ;  /* 0x000000000000794d */ /* 0x000fea0003800000 */
        .weak           $__internal_1_$__cuda_sm20_div_u16
        .type           $__internal_1_$__cuda_sm20_div_u16,@function
        .size           $__internal_1_$__cuda_sm20_div_u16,(.L_x_111 - $__internal_1_$__cuda_sm20_div_u16)
$__internal_1_$__cuda_sm20_div_u16:
[----:B------:R-:W0:Y:S01]  /*2030*/  I2F.U16 R19, R2 ;  /* 0x0000000200137306 */ /* 0x000e220000101000 */
[----:B------:R-:W-:Y:S01]  /*2040*/  IMAD.MOV.U32 R23, RZ, RZ, 0x4b800000 ;  /* 0x4b800000ff177424 */ /* 0x000fe200078e00ff */
[C---:B0-----:R-:W-:Y:S02]  /*2050*/  FSETP.GEU.AND P1, PT, |R19|.reuse, 1.175494350822287508e-38, PT ;  /* 0x008000001300780b */ /* 0x041fe40003f2e200 */
[----:B------:R-:W-:Y:S02]  /*2060*/  FSETP.GT.AND P0, PT, |R19|, 8.50705917302346158658e+37, PT ;  /* 0x7e8000001300780b */ /* 0x000fe40003f04200 */
[----:B------:R-:W-:-:S04]  /*2070*/  FSEL R23, R23, 1, !P1 ;  /* 0x3f80000017177808 */ /* 0x000fc80004800000 */
[----:B------:R-:W-:Y:S02]  /*2080*/  FSEL R24, R23, 0.25, !P0 ;  /* 0x3e80000017187808 */ /* 0x000fe40004000000 */
[----:B------:R-:W-:-:S03]  /*2090*/  ISETP.NE.U32.AND P0, PT, R2, RZ, PT ;  /* 0x000000ff0200720c */ /* 0x000fc60003f05070 */
[----:B------:R-:W-:Y:S02]  /*20a0*/  FMUL R23, R19, R24 ;  /* 0x0000001813177220 */ /* 0x000fe40000400000 */
[----:B------:R-:W-:Y:S08]  /*20b0*/  I2F.U16.RZ R19, R25 ;  /* 0x0000001900137306 */ /* 0x000ff0000010d000 */
[----:B------:R-:W0:Y:S02]  /*20c0*/  MUFU.RCP R23, R23 ;  /* 0x0000001700177308 */ /* 0x000e240000001000 */
[----:B0-----:R-:W-:-:S04]  /*20d0*/  FMUL R24, R24, R23 ;  /* 0x0000001718187220 */ /* 0x001fc80000400000 */
[----:B------:R-:W-:-:S04]  /*20e0*/  VIADD R24, R24, 0x2 ;  /* 0x0000000218187836 */ /* 0x000fc80000000000 */
[----:B------:R-:W-:Y:S01]  /*20f0*/  FMUL.RZ R24, R19, R24 ;  /* 0x0000001813187220 */ /* 0x000fe2000040c000 */
[----:B------:R-:W-:-:S05]  /*2100*/  IMAD.MOV.U32 R19, RZ, RZ, 0x0 ;  /* 0x00000000ff137424 */ /* 0x000fca00078e00ff */
[----:B------:R-:W0:Y:S02]  /*2110*/  F2I.U32.TRUNC.NTZ R24, R24 ;  /* 0x0000001800187305 */ /* 0x000e24000020f000 */
[----:B0-----:R-:W-:Y:S01]  /*2120*/  LOP3.LUT R27, R24, 0xffff, RZ, 0xc0, !PT ;  /* 0x0000ffff181b7812 */ /* 0x001fe200078ec0ff */
[----:B------:R-:W-:Y:S01]  /*2130*/  @!P0 IMAD.MOV.U32 R27, RZ, RZ, -0x1 ;  /* 0xffffffffff1b8424 */ /* 0x000fe200078e00ff */
[----:B------:R-:W-:Y:S06]  /*2140*/  RET.REL.NODEC R18 `(_Z22imageFilterKernelPartBP6uchar3S0_ii) ;  /* 0xffffffdc12ac7950 */ /* 0x000fec0003c3ffff */
.L_x_78:
        /* <DEDUP_REMOVED lines=11> */
.L_x_111:


//--------------------- .text._Z22imageFilterKernelPartAP6uchar3S0_ii --------------------------
	.section	.text._Z22imageFilterKernelPartAP6uchar3S0_ii,"ax",@progbits
	.align	128
        .global         _Z22imageFilterKernelPartAP6uchar3S0_ii
        .type           _Z22imageFilterKernelPartAP6uchar3S0_ii,@function
        .size           _Z22imageFilterKernelPartAP6uchar3S0_ii,(.L_x_113 - _Z22imageFilterKernelPartAP6uchar3S0_ii)
        .other          _Z22imageFilterKernelPartAP6uchar3S0_ii,@"STO_CUDA_ENTRY STV_DEFAULT"
_Z22imageFilterKernelPartAP6uchar3S0_ii:
.text._Z22imageFilterKernelPartAP6uchar3S0_ii:
[----:B------:R-:W-:Y:S01]  /*0000*/  LDC R1, c[0x0][0x37c] ;  /* 0x0000df00ff017b82 */ /* 0x000fe20000000800 */
[----:B------:R-:W0:Y:S01]  /*0010*/  LDCU.64 UR6, c[0x0][0x390] ;  /* 0x00007200ff0677ac */ /* 0x000e220008000a00 */
[----:B------:R-:W-:Y:S02]  /*0020*/  IMAD.MOV.U32 R3, RZ, RZ, 0x38aaaaab ;  /* 0x38aaaaabff037424 */ /* 0x000fe400078e00ff */
[----:B------:R-:W-:-:S04]  /*0030*/  IMAD.MOV.U32 R2, RZ, RZ, 0x46400000 ;  /* 0x46400000ff027424 */ /* 0x000fc800078e00ff */
[----:B------:R-:W-:-:S04]  /*0040*/  FFMA R2, R3, -R2, 1 ;  /* 0x3f80000003027423 */ /* 0x000fc80000000802 */
[----:B------:R-:W-:Y:S01]  /*0050*/  FFMA R3, R2, R3, 8.1380210758652538061e-05 ;  /* 0x38aaaaab02037423 */ /* 0x000fe20000000003 */
[----:B0-----:R-:W-:-:S06]  /*0060*/  UIMAD UR6, UR7, UR6, URZ ;  /* 0x00000006070672a4 */ /* 0x001fcc000f8e02ff */
[----:B------:R-:W-:-:S04]  /*0070*/  I2FP.F32.S32 R0, UR6 ;  /* 0x0000000600007c45 */ /* 0x000fc80008201400 */
[----:B------:R-:W0:Y:S01]  /*0080*/  FCHK P0, R0, 12288 ;  /* 0x4640000000007902 */ /* 0x000e220000000000 */
[----:B------:R-:W-:-:S04]  /*0090*/  FFMA R2, R0, R3, RZ ;  /* 0x0000000300027223 */ /* 0x000fc800000000ff */
[----:B------:R-:W-:-:S04]  /*00a0*/  FFMA R4, R2, -12288, R0 ;  /* 0xc640000002047823 */ /* 0x000fc80000000000 */
[----:B------:R-:W-:Y:S01]  /*00b0*/  FFMA R2, R3, R4, R2 ;  /* 0x0000000403027223 */ /* 0x000fe20000000002 */
[----:B0-----:R-:W-:Y:S06]  /*00c0*/  @!P0 BRA `(.L_x_79) ;  /* 0x00000000000c8947 */ /* 0x001fec0003800000 */
[----:B------:R-:W-:-:S07]  /*00d0*/  MOV R2, 0xf0 ;  /* 0x000000f000027802 */ /* 0x000fce0000000f00 */
[----:B------:R-:W-:Y:S05]  /*00e0*/  CALL.REL.NOINC `($__internal_3_$__cuda_sm3x_div_rn_noftz_f32_slowpath) ;  /* 0x0000002000507944 */ /* 0x000fea0003c00000 */
[----:B------:R-:W-:-:S07]  /*00f0*/  IMAD.MOV.U32 R2, RZ, RZ, R4 ;  /* 0x000000ffff027224 */ /* 0x000fce00078e0004 */
.L_x_79:
[----:B------:R-:W-:Y:S01]  /*0100*/  UIMAD.WIDE UR4, UR6, 0x2aaaaaab, URZ ;  /* 0x2aaaaaab060478a5 */ /* 0x000fe2000f8e02ff */
[----:B------:R-:W0:Y:S03]  /*0110*/  S2R R0, SR_CTAID.X ;  /* 0x0000000000007919 */ /* 0x000e260000002500 */
[----:B------:R-:W-:Y:S01]  /*0120*/  USHF.R.U32.HI UR4, URZ, 0x1f, UR5 ;  /* 0x0000001fff047899 */ /* 0x000fe20008011605 */
[----:B------:R-:W1:Y:S03]  /*0130*/  S2R R5, SR_TID.X ;  /* 0x0000000000057919 */ /* 0x000e660000002100 */
[----:B------:R-:W-:-:S04]  /*0140*/  ULEA.HI.SX32 UR4, UR5, UR4, 0x15 ;  /* 0x0000000405047291 */ /* 0x000fc8000f8faaff */
[----:B------:R-:W-:Y:S02]  /*0150*/  UIADD3 UR5, UPT, UPT, UR4, 0x1, URZ ;  /* 0x0000000104057890 */ /* 0x000fe4000fffe0ff */
[----:B------:R-:W-:-:S04]  /*0160*/  I2FP.F32.S32 R3, UR4 ;  /* 0x0000000400037c45 */ /* 0x000fc80008201400 */
[----:B------:R-:W-:Y:S01]  /*0170*/  FSETP.GT.AND P0, PT, R2, R3, PT ;  /* 0x000000030200720b */ /* 0x000fe20003f04000 */
[----:B------:R-:W-:-:S12]  /*0180*/  IMAD.U32 R3, RZ, RZ, UR5 ;  /* 0x00000005ff037e24 */ /* 0x000fd8000f8e00ff */
[----:B------:R-:W-:Y:S01]  /*0190*/  @!P0 IMAD R3, RZ, RZ, UR4 ;  /* 0x00000004ff038e24 */ /* 0x000fe2000f8e02ff */
[----:B------:R-:W2:Y:S04]  /*01a0*/  LDCU UR4, c[0x0][0x360] ;  /* 0x00006c00ff0477ac */ /* 0x000ea80008000800 */
[----:B------:R-:W-:-:S13]  /*01b0*/  ISETP.GE.AND P0, PT, R3, 0x1, PT ;  /* 0x000000010300780c */ /* 0x000fda0003f06270 */
[----:B012---:R-:W-:Y:S05]  /*01c0*/  @!P0 EXIT ;  /* 0x000000000000894d */ /* 0x007fea0003800000 */
[----:B------:R-:W0:Y:S01]  /*01d0*/  LDC.64 R16, c[0x0][0x380] ;  /* 0x0000e000ff107b82 */ /* 0x000e220000000a00 */
[----:B------:R-:W-:Y:S01]  /*01e0*/  IMAD R0, R0, UR4, R5 ;  /* 0x0000000400007c24 */ /* 0x000fe2000f8e0205 */
[----:B------:R-:W1:Y:S03]  /*01f0*/  LDCU.64 UR4, c[0x0][0x358] ;  /* 0x00006b00ff0477ac */ /* 0x000e660008000a00 */
[----:B------:R-:W-:Y:S01]  /*0200*/  IMAD R0, R0, R3, RZ ;  /* 0x0000000300007224 */ /* 0x000fe200078e02ff */
[----:B------:R-:W2:Y:S01]  /*0210*/  LDCU UR7, c[0x0][0x394] ;  /* 0x00007280ff0777ac */ /* 0x000ea20008000800 */
[----:B------:R-:W-:Y:S01]  /*0220*/  IMAD.MOV R3, RZ, RZ, -R3 ;  /* 0x000000ffff037224 */ /* 0x000fe200078e0a03 */
[----:B------:R-:W3:Y:S08]  /*0230*/  LDC.64 R14, c[0x0][0x388] ;  /* 0x0000e200ff0e7b82 */ /* 0x000ef00000000a00 */
[----:B------:R-:W4:Y:S08]  /*0240*/  LDC R11, c[0x0][0x390] ;  /* 0x0000e400ff0b7b82 */ /* 0x000f300000000800 */
[----:B------:R-:W5:Y:S01]  /*0250*/  LDC.64 R12, c[0x0][0x380] ;  /* 0x0000e000ff0c7b82 */ /* 0x000f620000000a00 */
[----:B0-----:R-:W-:-:S05]  /*0260*/  IADD3 R16, P1, PT, R16, 0x1, RZ ;  /* 0x0000000110107810 */ /* 0x001fca0007f3e0ff */
[----:B------:R-:W-:Y:S01]  /*0270*/  IMAD.X R17, RZ, RZ, R17, P1 ;  /* 0x000000ffff117224 */ /* 0x000fe200008e0611 */
[----:B---3--:R-:W-:-:S05]  /*0280*/  IADD3 R14, P0, PT, R14, 0x2, RZ ;  /* 0x000000020e0e7810 */ /* 0x008fca0007f1e0ff */
[----:B------:R-:W-:Y:S02]  /*0290*/  IMAD.X R15, RZ, RZ, R15, P0 ;  /* 0x000000ffff0f7224 */ /* 0x000fe400000e060f */
[C---:B----4-:R-:W-:Y:S01]  /*02a0*/  IMAD.IADD R2, R0.reuse, 0x1, R11 ;  /* 0x0000000100027824 */ /* 0x050fe200078e020b */
[----:B------:R-:W-:-:S03]  /*02b0*/  IADD3 R4, PT, PT, R0, -R11, RZ ;  /* 0x8000000b00047210 */ /* 0x000fc60007ffe0ff */
[----:B------:R-:W-:Y:S02]  /*02c0*/  IMAD.MOV R5, RZ, RZ, -R2 ;  /* 0x000000ffff057224 */ /* 0x000fe400078e0a02 */
[----:B-----5:R-:W-:-:S04]  /*02d0*/  IMAD.WIDE R12, R11, -0x3, R12 ;  /* 0xfffffffd0b0c7825 */ /* 0x020fc800078e020c */
[----:B-12---:R-:W-:-:S07]  /*02e0*/  IMAD.WIDE R10, R11, 0x3, R16 ;  /* 0x000000030b0a7825 */ /* 0x006fce00078e0210 */
.L_x_100:
[----:B------:R-:W-:Y:S01]  /*02f0*/  ISETP.GE.AND P0, PT, R0, UR6, PT ;  /* 0x0000000600007c0c */ /* 0x000fe2000bf06270 */
[----:B------:R-:W-:Y:S01]  /*0300*/  VIADD R3, R3, 0x1 ;  /* 0x0000000103037836 */ /* 0x000fe20000000000 */
[----:B------:R-:W-:Y:S04]  /*0310*/  BSSY.RECONVERGENT B0, `(.L_x_80) ;  /* 0x00001d8000007945 */ /* 0x000fe80003800200 */
[----:B------:R-:W-:-:S07]  /*0320*/  ISETP.NE.AND P1, PT, R3, RZ, PT ;  /* 0x000000ff0300720c */ /* 0x000fce0003f25270 */
[----:B0-----:R-:W-:Y:S06]  /*0330*/  @P0 BRA `(.L_x_81) ;  /* 0x0000001c00540947 */ /* 0x001fec0003800000 */
[----:B------:R-:W-:Y:S01]  /*0340*/  ISETP.NE.AND P2, PT, R4, RZ, PT ;  /* 0x000000ff0400720c */ /* 0x000fe20003f45270 */
[----:B------:R-:W-:Y:S01]  /*0350*/  BSSY.RECONVERGENT B1, `(.L_x_82) ;  /* 0x0000067000017945 */ /* 0x000fe20003800200 */
[----:B------:R-:W-:Y:S02]  /*0360*/  CS2R R6, SRZ ;  /* 0x0000000000067805 */ /* 0x000fe4000001ff00 */
[----:B------:R-:W-:Y:S01]  /*0370*/  CS2R R8, SRZ ;  /* 0x0000000000087805 */ /* 0x000fe2000001ff00 */
[----:B------:R-:W-:-:S08]  /*0380*/  IMAD.WIDE R20, R0, 0x3, R12 ;  /* 0x0000000300147825 */ /* 0x000fd000078e020c */
[----:B------:R-:W-:Y:S05]  /*0390*/  @!P2 BRA `(.L_x_83) ;  /* 0x000000040088a947 */ /* 0x000fea0003800000 */
[----:B------:R-:W0:Y:S01]  /*03a0*/  LDC R25, c[0x0][0x390] ;  /* 0x0000e400ff197b82 */ /* 0x000e220000000800 */
[----:B------:R-:W-:Y:S01]  /*03b0*/  IMAD.MOV.U32 R18, RZ, RZ, RZ ;  /* 0x000000ffff127224 */ /* 0x000fe200078e00ff */
[----:B------:R-:W-:Y:S01]  /*03c0*/  BSSY.RECONVERGENT B2, `(.L_x_84) ;  /* 0x0000035000027945 */ /* 0x000fe20003800200 */
        /* <DEDUP_REMOVED lines=11> */
[----:B------:R-:W-:-:S03]  /*0480*/  ISETP.GE.AND P0, PT, R19, RZ, PT ;  /* 0x000000ff1300720c */ /* 0x000fc60003f06270 */
[----:B------:R-:W-:-:S04]  /*0490*/  IMAD.MOV R22, RZ, RZ, -R26 ;  /* 0x000000ffff167224 */ /* 0x000fc800078e0a1a */
[----:B------:R-:W-:-:S05]  /*04a0*/  IMAD R23, R24, R22, R23 ;  /* 0x0000001618177224 */ /* 0x000fca00078e0217 */
[----:B------:R-:W-:-:S13]  /*04b0*/  ISETP.GT.U32.AND P4, PT, R24, R23, PT ;  /* 0x000000171800720c */ /* 0x000fda0003f84070 */
[----:B------:R-:W-:Y:S02]  /*04c0*/  @!P4 IMAD.IADD R23, R23, 0x1, -R24 ;  /* 0x000000011717c824 */ /* 0x000fe400078e0a18 */
[----:B------:R-:W-:-:S03]  /*04d0*/  @!P4 VIADD R26, R26, 0x1 ;  /* 0x000000011a1ac836 */ /* 0x000fc60000000000 */
[----:B------:R-:W-:Y:S02]  /*04e0*/  ISETP.GE.U32.AND P3, PT, R23, R24, PT ;  /* 0x000000181700720c */ /* 0x000fe40003f66070 */
[----:B------:R-:W0:Y:S11]  /*04f0*/  LDC R23, c[0x0][0x390] ;  /* 0x0000e400ff177b82 */ /* 0x000e360000000800 */
[----:B------:R-:W-:-:S02]  /*0500*/  @P3 IADD3 R26, PT, PT, R26, 0x1, RZ ;  /* 0x000000011a1a3810 */ /* 0x000fc40007ffe0ff */
[----:B------:R-:W-:-:S03]  /*0510*/  ISETP.NE.AND P3, PT, R25, RZ, PT ;  /* 0x000000ff1900720c */ /* 0x000fc60003f65270 */
[----:B------:R-:W-:Y:S01]  /*0520*/  IMAD.MOV.U32 R19, RZ, RZ, R26 ;  /* 0x000000ffff137224 */ /* 0x000fe200078e001a */
[----:B------:R-:W-:-:S03]  /*0530*/  LOP3.LUT R26, RZ, R25, RZ, 0x33, !PT ;  /* 0x00000019ff1a7212 */ /* 0x000fc600078e33ff */
[----:B------:R-:W-:Y:S01]  /*0540*/  @!P0 IMAD.MOV R19, RZ, RZ, -R19 ;  /* 0x000000ffff138224 */ /* 0x000fe200078e0a13 */
[----:B0-----:R-:W-:-:S04]  /*0550*/  IABS R22, R23 ;  /* 0x0000001700167213 */ /* 0x001fc80000000000 */
[----:B------:R-:W-:Y:S01]  /*0560*/  SEL R19, R26, R19, !P3 ;  /* 0x000000131a137207 */ /* 0x000fe20005800000 */
[----:B------:R-:W0:Y:S03]  /*0570*/  I2F.RP R27, R22 ;  /* 0x00000016001b7306 */ /* 0x000e260000209400 */
[----:B------:R-:W-:-:S05]  /*0580*/  ISETP.GE.AND P0, PT, R19, UR7, PT ;  /* 0x0000000713007c0c */ /* 0x000fca000bf06270 */
[----:B0-----:R-:W0:Y:S02]  /*0590*/  MUFU.RCP R27, R27 ;  /* 0x0000001b001b7308 */ /* 0x001e240000001000 */
[----:B0-----:R-:W-:-:S06]  /*05a0*/  VIADD R19, R27, 0xffffffe ;  /* 0x0ffffffe1b137836 */ /* 0x001fcc0000000000 */
[----:B------:R-:W0:Y:S01]  /*05b0*/  F2I.FTZ.U32.TRUNC.NTZ R19, R19 ;  /* 0x0000001300137305 */ /* 0x000e22000021f000 */
[----:B------:R-:W-:Y:S05]  /*05c0*/  @P0 BRA `(.L_x_85) ;  /* 0x0000000000500947 */ /* 0x000fea0003800000 */
[----:B------:R-:W-:Y:S02]  /*05d0*/  IABS R7, R0 ;  /* 0x0000000000077213 */ /* 0x000fe40000000000 */
[----:B------:R-:W-:Y:S02]  /*05e0*/  CS2R R8, SRZ ;  /* 0x0000000000087805 */ /* 0x000fe4000001ff00 */
[----:B------:R-:W-:Y:S01]  /*05f0*/  ISETP.GE.AND P4, PT, R0, RZ, PT ;  /* 0x000000ff0000720c */ /* 0x000fe20003f86270 */
        /* <DEDUP_REMOVED lines=16> */
[----:B------:R-:W-:-:S07]  /*0700*/  HFMA2 R9, -RZ, RZ, 0, 5.9604644775390625e-08 ;  /* 0x00000001ff097431 */ /* 0x000fce00000001ff */
.L_x_85:
[----:B------:R-:W-:Y:S05]  /*0710*/  BSYNC.RECONVERGENT B2 ;  /* 0x0000000000027941 */ /* 0x000fea0003800200 */
.L_x_84:
[----:B0-----:R-:W-:Y:S02]  /*0720*/  IMAD.MOV R25, RZ, RZ, -R19 ;  /* 0x000000ffff197224 */ /* 0x001fe400078e0a13 */
[----:B------:R-:W-:Y:S02]  /*0730*/  IMAD.MOV.U32 R18, RZ, RZ, RZ ;  /* 0x000000ffff127224 */ /* 0x000fe400078e00ff */
[----:B------:R-:W-:-:S04]  /*0740*/  IMAD R24, R25, R22, RZ ;  /* 0x0000001619187224 */ /* 0x000fc800078e02ff */
[----:B------:R-:W-:Y:S01]  /*0750*/  IMAD.HI.U32 R19, R19, R24, R18 ;  /* 0x0000001813137227 */ /* 0x000fe200078e0012 */
[----:B------:R-:W-:-:S05]  /*0760*/  IABS R18, R4 ;  /* 0x0000000400127213 */ /* 0x000fca0000000000 */
        /* <DEDUP_REMOVED lines=22> */
[----:B------:R-:W-:-:S04]  /*08d0*/  @!P0 IADD3 R19, PT, PT, R19, -R22, RZ ;  /* 0x8000001613138210 */ /* 0x000fc80007ffe0ff */
        /* <DEDUP_REMOVED lines=14> */
.L_x_83:
[----:B------:R-:W-:Y:S05]  /*09c0*/  BSYNC.RECONVERGENT B1 ;  /* 0x0000000000017941 */ /* 0x000fea0003800200 */
.L_x_82:
[----:B------:R-:W-:Y:S04]  /*09d0*/  BSSY.RECONVERGENT B1, `(.L_x_86) ;  /* 0x0000033000017945 */ /* 0x000fe80003800200 */
[----:B------:R-:W-:Y:S05]  /*09e0*/  @!P2 BRA `(.L_x_87) ;  /* 0x0000000000c4a947 */ /* 0x000fea0003800000 */
[----:B------:R-:W0:Y:S01]  /*09f0*/  LDC R23, c[0x0][0x390] ;  /* 0x0000e400ff177b82 */ /* 0x000e220000000800 */
[----:B------:R-:W-:Y:S02]  /*0a00*/  MOV R18, RZ ;  /* 0x000000ff00127202 */ /* 0x000fe40000000f00 */
        /* <DEDUP_REMOVED lines=33> */
[----:B------:R-:W-:-:S05]  /*0c20*/  @!P2 IMAD.IADD R18, R18, 0x1, -R22 ;  /* 0x000000011212a824 */ /* 0x000fca00078e0a16 */
[----:B------:R-:W-:-:S04]  /*0c30*/  @!P3 IADD3 R18, PT, PT, -R18, RZ, RZ ;  /* 0x000000ff1212b210 */ /* 0x000fc80007ffe1ff */
        /* <DEDUP_REMOVED lines=12> */
.L_x_87:
[----:B------:R-:W-:Y:S05]  /*0d00*/  BSYNC.RECONVERGENT B1 ;  /* 0x0000000000017941 */ /* 0x000fea0003800200 */
.L_x_86:
[C---:B------:R-:W-:Y:S01]  /*0d10*/  ISETP.NE.AND P2, PT, R0.reuse, RZ, PT ;  /* 0x000000ff0000720c */ /* 0x040fe20003f45270 */
[----:B------:R-:W-:Y:S01]  /*0d20*/  BSSY.RECONVERGENT B1, `(.L_x_88) ;  /* 0x000005b000017945 */ /* 0x000fe20003800200 */
[----:B------:R-:W-:-:S11]  /*0d30*/  IMAD.WIDE R18, R0, 0x3, R16 ;  /* 0x0000000300127825 */ /* 0x000fd600078e0210 */
[----:B------:R-:W-:Y:S05]  /*0d40*/  @!P2 BRA `(.L_x_89) ;  /* 0x000000040060a947 */ /* 0x000fea0003800000 */
[----:B------:R-:W0:Y:S01]  /*0d50*/  LDC R23, c[0x0][0x390] ;  /* 0x0000e400ff177b82 */ /* 0x000e220000000800 */
[----:B------:R-:W-:Y:S01]  /*0d60*/  BSSY.RECONVERGENT B2, `(.L_x_90) ;  /* 0x000002b000027945 */ /* 0x000fe20003800200 */
[----:B0-----:R-:W-:-:S04]  /*0d70*/  IABS R22, R23 ;  /* 0x0000001700167213 */ /* 0x001fc80000000000 */
[----:B------:R-:W0:Y:S08]  /*0d80*/  I2F.RP R24, R22 ;  /* 0x0000001600187306 */ /* 0x000e300000209400 */
[----:B0-----:R-:W1:Y:S02]  /*0d90*/  MUFU.RCP R24, R24 ;  /* 0x0000001800187308 */ /* 0x001e640000001000 */
[----:B-1----:R-:W-:-:S06]  /*0da0*/  VIADD R20, R24, 0xffffffe ;  /* 0x0ffffffe18147836 */ /* 0x002fcc0000000000 */
[----:B------:R0:W1:Y:S02]  /*0db0*/  F2I.FTZ.U32.TRUNC.NTZ R21, R20 ;  /* 0x0000001400157305 */ /* 0x000064000021f000 */
[----:B0-----:R-:W-:Y:S02]  /*0dc0*/  IMAD.MOV.U32 R20, RZ, RZ, RZ ;  /* 0x000000ffff147224 */ /* 0x001fe400078e00ff */
[----:B-1----:R-:W-:-:S04]  /*0dd0*/  IMAD.MOV R25, RZ, RZ, -R21 ;  /* 0x000000ffff197224 */ /* 0x002fc800078e0a15 */
[----:B------:R-:W-:-:S04]  /*0de0*/  IMAD R25, R25, R22, RZ ;  /* 0x0000001619197224 */ /* 0x000fc800078e02ff */
[----:B------:R-:W-:Y:S01]  /*0df0*/  IMAD.HI.U32 R25, R21, R25, R20 ;  /* 0x0000001915197227 */ /* 0x000fe200078e0014 */
[----:B------:R-:W-:-:S05]  /*0e00*/  IABS R21, R0 ;  /* 0x0000000000157213 */ /* 0x000fca0000000000 */
[----:B------:R-:W-:Y:S01]  /*0e10*/  IMAD.HI.U32 R20, R25, R21, RZ ;  /* 0x0000001519147227 */ /* 0x000fe200078e00ff */
[----:B------:R-:W-:-:S04]  /*0e20*/  LOP3.LUT R25, RZ, R23, RZ, 0x33, !PT ;  /* 0x00000017ff197212 */ /* 0x000fc800078e33ff */
[----:B------:R-:W-:-:S05]  /*0e30*/  IADD3 R24, PT, PT, -R20, RZ, RZ ;  /* 0x000000ff14187210 */ /* 0x000fca0007ffe1ff */
[----:B------:R-:W-:Y:S01]  /*0e40*/  IMAD R21, R22, R24, R21 ;  /* 0x0000001816157224 */ /* 0x000fe200078e0215 */
[----:B------:R-:W-:-:S04]  /*0e50*/  LOP3.LUT R24, R0, R23, RZ, 0x3c, !PT ;  /* 0x0000001700187212 */ /* 0x000fc800078e3cff */
[----:B------:R-:W-:Y:S02]  /*0e60*/  ISETP.GT.U32.AND P4, PT, R22, R21, PT ;  /* 0x000000151600720c */ /* 0x000fe40003f84070 */
[----:B------:R-:W-:-:S11]  /*0e70*/  ISETP.GE.AND P0, PT, R24, RZ, PT ;  /* 0x000000ff1800720c */ /* 0x000fd60003f06270 */
        /* <DEDUP_REMOVED lines=23> */
[----:B---3--:R-:W-:Y:S01]  /*0ff0*/  IMAD.IADD R7, R7, 0x1, R20 ;  /* 0x0000000107077824 */ /* 0x008fe200078e0214 */
[----:B----4-:R-:W-:-:S07]  /*1000*/  IADD3 R6, PT, PT, R6, R23, RZ ;  /* 0x0000001706067210 */ /* 0x010fce0007ffe0ff */
.L_x_91:
[----:B------:R-:W-:Y:S05]  /*1010*/  BSYNC.RECONVERGENT B2 ;  /* 0x0000000000027941 */ /* 0x000fea0003800200 */
.L_x_90:
        /* <DEDUP_REMOVED lines=43> */
.L_x_89:
[----:B------:R-:W-:Y:S05]  /*12d0*/  BSYNC.RECONVERGENT B1 ;  /* 0x0000000000017941 */ /* 0x000fea0003800200 */
.L_x_88:
[----:B------:R-:W-:Y:S04]  /*12e0*/  BSSY.RECONVERGENT B1, `(.L_x_92) ;  /* 0x000002e000017945 */ /* 0x000fe80003800200 */
[----:B------:R-:W-:Y:S05]  /*12f0*/  @!P2 BRA `(.L_x_93) ;  /* 0x0000000000b0a947 */ /* 0x000fea0003800000 */
[----:B------:R-:W0:Y:S02]  /*1300*/  LDC R23, c[0x0][0x390] ;  /* 0x0000e400ff177b82 */ /* 0x000e240000000800 */
[----:B0-----:R-:W-:-:S04]  /*1310*/  IABS R22, R23 ;  /* 0x0000001700167213 */ /* 0x001fc80000000000 */
[----:B------:R-:W0:Y:S08]  /*1320*/  I2F.RP R24, R22 ;  /* 0x0000001600187306 */ /* 0x000e300000209400 */
[----:B0-----:R-:W1:Y:S02]  /*1330*/  MUFU.RCP R24, R24 ;  /* 0x0000001800187308 */ /* 0x001e640000001000 */
[----:B-1----:R-:W-:-:S06]  /*1340*/  VIADD R20, R24, 0xffffffe ;  /* 0x0ffffffe18147836 */ /* 0x002fcc0000000000 */
[----:B------:R0:W1:Y:S02]  /*1350*/  F2I.FTZ.U32.TRUNC.NTZ R21, R20 ;  /* 0x0000001400157305 */ /* 0x000064000021f000 */
[----:B0-----:R-:W-:Y:S02]  /*1360*/  HFMA2 R20, -RZ, RZ, 0, 0 ;  /* 0x00000000ff147431 */ /* 0x001fe400000001ff */
        /* <DEDUP_REMOVED lines=37> */
.L_x_93:
[----:B------:R-:W-:Y:S05]  /*15c0*/  BSYNC.RECONVERGENT B1 ;  /* 0x0000000000017941 */ /* 0x000fea0003800200 */
.L_x_92:
[----:B------:R-:W-:Y:S01]  /*15d0*/  ISETP.NE.AND P2, PT, R5, RZ, PT ;  /* 0x000000ff0500720c */ /* 0x000fe20003f45270 */
[----:B------:R-:W-:Y:S01]  /*15e0*/  BSSY.RECONVERGENT B1, `(.L_x_94) ;  /* 0x0000066000017945 */ /* 0x000fe20003800200 */
[----:B------:R-:W-:-:S11]  /*15f0*/  IMAD.WIDE R18, R0, 0x3, R10 ;  /* 0x0000000300127825 */ /* 0x000fd600078e020a */
[----:B------:R-:W-:Y:S05]  /*1600*/  @!P2 BRA `(.L_x_95) ;  /* 0x00000004008ca947 */ /* 0x000fea0003800000 */
[----:B------:R-:W0:Y:S01]  /*1610*/  LDC R23, c[0x0][0x390] ;  /* 0x0000e400ff177b82 */ /* 0x000e220000000800 */
[----:B-1----:R-:W-:Y:S01]  /*1620*/  IMAD.MOV.U32 R20, RZ, RZ, RZ ;  /* 0x000000ffff147224 */ /* 0x002fe200078e00ff */
        /* <DEDUP_REMOVED lines=15> */
[----:B------:R-:W-:-:S11]  /*1720*/  ISETP.GE.AND P0, PT, R24, RZ, PT ;  /* 0x000000ff1800720c */ /* 0x000fd60003f06270 */
[----:B------:R-:W-:Y:S01]  /*1730*/  @!P4 IMAD.IADD R25, R25, 0x1, -R22 ;  /* 0x000000011919c824 */ /* 0x000fe200078e0a16 */
[----:B------:R-:W-:-:S04]  /*1740*/  @!P4 IADD3 R21, PT, PT, R21, 0x1, RZ ;  /* 0x000000011515c810 */ /* 0x000fc80007ffe0ff */
[----:B------:R-:W-:-:S13]  /*1750*/  ISETP.GE.U32.AND P3, PT, R25, R22, PT ;  /* 0x000000161900720c */ /* 0x000fda0003f66070 */
        /* <DEDUP_REMOVED lines=29> */
.L_x_97:
[----:B------:R-:W-:Y:S05]  /*1930*/  BSYNC.RECONVERGENT B2 ;  /* 0x0000000000027941 */ /* 0x000fea0003800200 */
.L_x_96:
        /* <DEDUP_REMOVED lines=48> */
.L_x_95:
[----:B------:R-:W-:Y:S05]  /*1c40*/  BSYNC.RECONVERGENT B1 ;  /* 0x0000000000017941 */ /* 0x000fea0003800200 */
.L_x_94:
[----:B------:R-:W-:Y:S04]  /*1c50*/  BSSY.RECONVERGENT B1, `(.L_x_98) ;  /* 0x0000033000017945 */ /* 0x000fe80003800200 */
[----:B------:R-:W-:Y:S05]  /*1c60*/  @!P2 BRA `(.L_x_99) ;  /* 0x0000000000c4a947 */ /* 0x000fea0003800000 */
[----:B------:R-:W0:Y:S01]  /*1c70*/  LDC R23, c[0x0][0x390] ;  /* 0x0000e400ff177b82 */ /* 0x000e220000000800 */
[----:B-1----:R-:W-:Y:S01]  /*1c80*/  IMAD.MOV.U32 R20, RZ, RZ, RZ ;  /* 0x000000ffff147224 */ /* 0x002fe200078e00ff */
        /* <DEDUP_REMOVED lines=47> */
.L_x_99:
[----:B------:R-:W-:Y:S05]  /*1f80*/  BSYNC.RECONVERGENT B1 ;  /* 0x0000000000017941 */ /* 0x000fea0003800200 */
.L_x_98:
[----:B-----5:R-:W-:Y:S01]  /*1f90*/  LOP3.LUT R24, R8, 0xffff, RZ, 0xc0, !PT ;  /* 0x0000ffff08187812 */ /* 0x020fe200078ec0ff */
[----:B------:R-:W-:Y:S01]  /*1fa0*/  IMAD.WIDE R18, R0, 0x3, R14 ;  /* 0x0000000300127825 */ /* 0x000fe200078e020e */
[----:B-1----:R-:W-:Y:S02]  /*1fb0*/  LOP3.LUT R20, R9, 0xffff, RZ, 0xc0, !PT ;  /* 0x0000ffff09147812 */ /* 0x002fe400078ec0ff */
[----:B------:R-:W-:-:S07]  /*1fc0*/  MOV R8, 0x1fe0 ;  /* 0x00001fe000087802 */ /* 0x000fce0000000f00 */
[----:B------:R-:W-:Y:S05]  /*1fd0*/  CALL.REL.NOINC `($__internal_2_$__cuda_sm20_div_u16) ;  /* 0x0000000000487944 */ /* 0x000fea0003c00000 */
[----:B------:R0:W-:Y:S01]  /*1fe0*/  STG.E.U8 desc[UR4][R18.64+-0x2], R25 ;  /* 0xfffffe1912007986 */ /* 0x0001e2000c101104 */
[----:B------:R-:W-:Y:S02]  /*1ff0*/  LOP3.LUT R24, R7, 0xffff, RZ, 0xc0, !PT ;  /* 0x0000ffff07187812 */ /* 0x000fe400078ec0ff */
[----:B------:R-:W-:Y:S02]  /*2000*/  LOP3.LUT R20, R9, 0xffff, RZ, 0xc0, !PT ;  /* 0x0000ffff09147812 */ /* 0x000fe400078ec0ff */
[----:B------:R-:W-:-:S07]  /*2010*/  MOV R8, 0x2030 ;  /* 0x0000203000087802 */ /* 0x000fce0000000f00 */
[----:B0-----:R-:W-:Y:S05]  /*2020*/  CALL.REL.NOINC `($__internal_2_$__cuda_sm20_div_u16) ;  /* 0x0000000000347944 */ /* 0x001fea0003c00000 */
[----:B------:R0:W-:Y:S01]  /*2030*/  STG.E.U8 desc[UR4][R18.64+-0x1], R25 ;  /* 0xffffff1912007986 */ /* 0x0001e2000c101104 */
[----:B------:R-:W-:Y:S02]  /*2040*/  LOP3.LUT R24, R6, 0xffff, RZ, 0xc0, !PT ;  /* 0x0000ffff06187812 */ /* 0x000fe400078ec0ff */
[----:B------:R-:W-:Y:S02]  /*2050*/  LOP3.LUT R20, R9, 0xffff, RZ, 0xc0, !PT ;  /* 0x0000ffff09147812 */ /* 0x000fe400078ec0ff */
[----:B------:R-:W-:-:S07]  /*2060*/  MOV R8, 0x2080 ;  /* 0x0000208000087802 */ /* 0x000fce0000000f00 */
[----:B0-----:R-:W-:Y:S05]  /*2070*/  CALL.REL.NOINC `($__internal_2_$__cuda_sm20_div_u16) ;  /* 0x0000000000207944 */ /* 0x001fea0003c00000 */
[----:B------:R0:W-:Y:S02]  /*2080*/  STG.E.U8 desc[UR4][R18.64], R25 ;  /* 0x0000001912007986 */ /* 0x0001e4000c101104 */
.L_x_81:
[----:B------:R-:W-:Y:S05]  /*2090*/  BSYNC.RECONVERGENT B0 ;  /* 0x0000000000007941 */ /* 0x000fea0003800200 */
.L_x_80:
[----:B------:R-:W-:Y:S01]  /*20a0*/  IADD3 R0, PT, PT, R0, 0x1, RZ ;  /* 0x0000000100007810 */ /* 0x000fe20007ffe0ff */
[----:B------:R-:W-:Y:S02]  /*20b0*/  VIADD R4, R4, 0x1 ;  /* 0x0000000104047836 */ /* 0x000fe40000000000 */
[----:B------:R-:W-:Y:S02]  /*20c0*/  VIADD R5, R5, 0xffffffff ;  /* 0xffffffff05057836 */ /* 0x000fe40000000000 */
[----:B------:R-:W-:Y:S01]  /*20d0*/  VIADD R2, R2, 0x1 ;  /* 0x0000000102027836 */ /* 0x000fe20000000000 */
[----:B------:R-:W-:Y:S06]  /*20e0*/  @P1 BRA `(.L_x_100) ;  /* 0xffffffe000801947 */ /* 0x000fec000383ffff */
[----:B------:R-:W-:Y:S05]  /*20f0*/  EXIT ;  /* 0x000000000000794d */ /* 0x000fea0003800000 */
        .weak           $__internal_2_$__cuda_sm20_div_u16
        .type           $__internal_2_$__cuda_sm20_div_u16,@function
        .size           $__internal_2_$__cuda_sm20_div_u16,($__internal_3_$__cuda_sm3x_div_rn_noftz_f32_slowpath - $__internal_2_$__cuda_sm20_div_u16)
$__internal_2_$__cuda_sm20_div_u16:
[----:B------:R-:W0:Y:S01]  /*2100*/  I2F.U16 R21, R20 ;  /* 0x0000001400157306 */ /* 0x000e220000101000 */
[----:B------:R-:W-:Y:S01]  /*2110*/  IMAD.MOV.U32 R22, RZ, RZ, 0x4b800000 ;  /* 0x4b800000ff167424 */ /* 0x000fe200078e00ff */
[C---:B0-----:R-:W-:Y:S02]  /*2120*/  FSETP.GEU.AND P2, PT, |R21|.reuse, 1.175494350822287508e-38, PT ;  /* 0x008000001500780b */ /* 0x041fe40003f4e200 */
[----:B------:R-:W-:Y:S02]  /*2130*/  FSETP.GT.AND P0, PT, |R21|, 8.50705917302346158658e+37, PT ;  /* 0x7e8000001500780b */ /* 0x000fe40003f04200 */
[----:B------:R-:W-:-:S04]  /*2140*/  FSEL R22, R22, 1, !P2 ;  /* 0x3f80000016167808 */ /* 0x000fc80005000000 */
[----:B------:R-:W-:Y:S02]  /*2150*/  FSEL R22, R22, 0.25, !P0 ;  /* 0x3e80000016167808 */ /* 0x000fe40004000000 */
[----:B------:R-:W-:Y:S01]  /*2160*/  ISETP.NE.U32.AND P0, PT, R20, RZ, PT ;  /* 0x000000ff1400720c */ /* 0x000fe20003f05070 */
[----:B------:R-:W-:Y:S02]  /*2170*/  IMAD.MOV.U32 R20, RZ, RZ, R8 ;  /* 0x000000ffff147224 */ /* 0x000fe400078e0008 */
[----:B------:R-:W-:Y:S02]  /*2180*/  FMUL R23, R21, R22 ;  /* 0x0000001615177220 */ /* 0x000fe40000400000 */
[----:B------:R-:W-:Y:S08]  /*2190*/  I2F.U16.RZ R21, R24 ;  /* 0x0000001800157306 */ /* 0x000ff0000010d000 */
[----:B------:R-:W0:Y:S02]  /*21a0*/  MUFU.RCP R23, R23 ;  /* 0x0000001700177308 */ /* 0x000e240000001000 */
[----:B0-----:R-:W-:-:S04]  /*21b0*/  FMUL R22, R22, R23 ;  /* 0x0000001716167220 */ /* 0x001fc80000400000 */
[----:B------:R-:W-:-:S04]  /*21c0*/  VIADD R22, R22, 0x2 ;  /* 0x0000000216167836 */ /* 0x000fc80000000000 */
[----:B------:R-:W-:Y:S01]  /*21d0*/  FMUL.RZ R22, R21, R22 ;  /* 0x0000001615167220 */ /* 0x000fe2000040c000 */
[----:B------:R-:W-:-:S05]  /*21e0*/  MOV R21, 0x0 ;  /* 0x0000000000157802 */ /* 0x000fca0000000f00 */
[----:B------:R-:W0:Y:S02]  /*21f0*/  F2I.U32.TRUNC.NTZ R22, R22 ;  /* 0x0000001600167305 */ /* 0x000e24000020f000 */
[----:B0-----:R-:W-:Y:S01]  /*2200*/  LOP3.LUT R25, R22, 0xffff, RZ, 0xc0, !PT ;  /* 0x0000ffff16197812 */ /* 0x001fe200078ec0ff */
[----:B------:R-:W-:Y:S01]  /*2210*/  @!P0 IMAD.MOV.U32 R25, RZ, RZ, -0x1 ;  /* 0xffffffffff198424 */ /* 0x000fe200078e00ff */
[----:B------:R-:W-:Y:S06]  /*2220*/  RET.REL.NODEC R20 `(_Z22imageFilterKernelPartAP6uchar3S0_ii) ;  /* 0xffffffdc14747950 */ /* 0x000fec0003c3ffff */
        .weak           $__internal_3_$__cuda_sm3x_div_rn_noftz_f32_slowpath
        .type           $__internal_3_$__cuda_sm3x_div_rn_noftz_f32_slowpath,@function
        .size           $__internal_3_$__cuda_sm3x_div_rn_noftz_f32_slowpath,(.L_x_113 - $__internal_3_$__cuda_sm3x_div_rn_noftz_f32_slowpath)
$__internal_3_$__cuda_sm3x_div_rn_noftz_f32_slowpath:
[--C-:B------:R-:W-:Y:S01]  /*2230*/  SHF.R.U32.HI R3, RZ, 0x17, R0.reuse ;  /* 0x00000017ff037819 */ /* 0x100fe20000011600 */
[----:B------:R-:W-:-:S03]  /*2240*/  IMAD.MOV.U32 R4, RZ, RZ, R0 ;  /* 0x000000ffff047224 */ /* 0x000fc600078e0000 */
[----:B------:R-:W-:-:S05]  /*2250*/  LOP3.LUT R3, R3, 0xff, RZ, 0xc0, !PT ;  /* 0x000000ff03037812 */ /* 0x000fca00078ec0ff */
[----:B------:R-:W-:-:S05]  /*2260*/  VIADD R6, R3, 0xffffffff ;  /* 0xffffffff03067836 */ /* 0x000fca0000000000 */
[----:B------:R-:W-:-:S13]  /*2270*/  ISETP.GT.U32.OR P0, PT, R6, 0xfd, !PT ;  /* 0x000000fd0600780c */ /* 0x000fda0007f04470 */
[----:B------:R-:W-:Y:S01]  /*2280*/  @!P0 IMAD.MOV.U32 R5, RZ, RZ, RZ ;  /* 0x000000ffff058224 */ /* 0x000fe200078e00ff */
[----:B------:R-:W-:Y:S06]  /*2290*/  @!P0 BRA `(.L_x_101) ;  /* 0x00000000003c8947 */ /* 0x000fec0003800000 */
[----:B------:R-:W-:-:S13]  /*22a0*/  FSETP.GTU.FTZ.AND P0, PT, |R0|, +INF , PT ;  /* 0x7f8000000000780b */ /* 0x000fda0003f1c200 */
[----:B------:R-:W-:Y:S05]  /*22b0*/  @P0 BRA `(.L_x_102) ;  /* 0x0000000400280947 */ /* 0x000fea0003800000 */
[----:B------:R-:W-:-:S05]  /*22c0*/  IMAD.MOV.U32 R5, RZ, RZ, 0x46400000 ;  /* 0x46400000ff057424 */ /* 0x000fca00078e00ff */
[----:B------:R-:W-:-:S13]  /*22d0*/  LOP3.LUT P0, RZ, R5, 0x7fffffff, R4, 0xc8, !PT ;  /* 0x7fffffff05ff7812 */ /* 0x000fda000780c804 */
[----:B------:R-:W-:Y:S05]  /*22e0*/  @!P0 BRA `(.L_x_103) ;  /* 0x0000000400148947 */ /* 0x000fea0003800000 */
[----:B------:R-:W-:-:S13]  /*22f0*/  LOP3.LUT P0, RZ, R4, 0x7fffffff, RZ, 0xc0, !PT ;  /* 0x7fffffff04ff7812 */ /* 0x000fda000780c0ff */
[----:B------:R-:W-:Y:S05]  /*2300*/  @!P0 BRA `(.L_x_104) ;  /* 0x0000000400048947 */ /* 0x000fea0003800000 */
[----:B------:R-:W-:Y:S02]  /*2310*/  FSETP.NEU.FTZ.AND P0, PT, |R0|, +INF , PT ;  /* 0x7f8000000000780b */ /* 0x000fe40003f1d200 */
[----:B------:R-:W-:-:S04]  /*2320*/  LOP3.LUT P1, RZ, R5, 0x7fffffff, RZ, 0xc0, !PT ;  /* 0x7fffffff05ff7812 */ /* 0x000fc8000782c0ff */
[----:B------:R-:W-:-:S13]  /*2330*/  PLOP3.LUT P0, PT, P0, P1, PT, 0x2f, 0xf2 ;  /* 0x0000000000f2781c */ /* 0x000fda0000702577 */
[----:B------:R-:W-:Y:S05]  /*2340*/  @P0 BRA `(.L_x_105) ;  /* 0x0000000000e80947 */ /* 0x000fea0003800000 */
[----:B------:R-:W-:-:S13]  /*2350*/  ISETP.GE.AND P0, PT, R6, RZ, PT ;  /* 0x000000ff0600720c */ /* 0x000fda0003f06270 */
[----:B------:R-:W-:Y:S02]  /*2360*/  @P0 IMAD.MOV.U32 R5, RZ, RZ, RZ ;  /* 0x000000ffff050224 */ /* 0x000fe400078e00ff */
[----:B------:R-:W-:Y:S01]  /*2370*/  @!P0 FFMA R4, R0, 1.84467440737095516160e+19, RZ ;  /* 0x5f80000000048823 */ /* 0x000fe200000000ff */
[----:B------:R-:W-:-:S07]  /*2380*/  @!P0 IMAD.MOV.U32 R5, RZ, RZ, -0x40 ;  /* 0xffffffc0ff058424 */ /* 0x000fce00078e00ff */
.L_x_101:
[----:B------:R-:W-:Y:S01]  /*2390*/  UMOV UR4, 0x46400000 ;  /* 0x4640000000047882 */ /* 0x000fe20000000000 */
[----:B------:R-:W-:Y:S01]  /*23a0*/  VIADD R3, R3, 0xffffff81 ;  /* 0xffffff8103037836 */ /* 0x000fe20000000000 */
[----:B------:R-:W-:-:S03]  /*23b0*/  UIADD3 UR4, UPT, UPT, UR4, -0x6800000, URZ ;  /* 0xf980000004047890 */ /* 0x000fc6000fffe0ff */
[----:B------:R-:W-:Y:S01]  /*23c0*/  IMAD R0, R3, -0x800000, R4 ;  /* 0xff80000003007824 */ /* 0x000fe200078e0204 */
[----:B------:R-:W-:Y:S02]  /*23d0*/  IADD3 R5, PT, PT, R5, -0xd, R3 ;  /* 0xfffffff305057810 */ /* 0x000fe40007ffe003 */
[----:B------:R-:W-:-:S03]  /*23e0*/  FADD.FTZ R7, -RZ, -UR4 ;  /* 0x80000004ff077e21 */ /* 0x000fc60008010100 */
[----:B------:R-:W0:Y:S02]  /*23f0*/  MUFU.RCP R6, UR4 ;  /* 0x0000000400067d08 */ /* 0x000e240008001000 */
        /* <DEDUP_REMOVED lines=8> */
[----:B------:R-:W-:-:S04]  /*2480*/  LOP3.LUT R0, R0, 0xff, RZ, 0xc0, !PT ;  /* 0x000000ff00007812 */ /* 0x000fc800078ec0ff */
[----:B------:R-:W-:-:S05]  /*2490*/  IADD3 R8, PT, PT, R0, R5, RZ ;  /* 0x0000000500087210 */ /* 0x000fca0007ffe0ff */
        /* <DEDUP_REMOVED lines=10> */
[CC--:B------:R-:W-:Y:S01]  /*2540*/  FFMA.RZ R0, R9.reuse, R7.reuse, R6 ;  /* 0x0000000709007223 */ /* 0x0c0fe2000000c006 */
[----:B------:R-:W-:Y:S01]  /*2550*/  IMAD.MOV R5, RZ, RZ, -R8 ;  /* 0x000000ffff057224 */ /* 0x000fe200078e0a08 */
[C---:B------:R-:W-:Y:S02]  /*2560*/  ISETP.NE.AND P2, PT, R8.reuse, RZ, PT ;  /* 0x000000ff0800720c */ /* 0x040fe40003f45270 */
[----:B------:R-:W-:Y:S02]  /*2570*/  ISETP.NE.AND P1, PT, R8, RZ, PT ;  /* 0x000000ff0800720c */ /* 0x000fe40003f25270 */
[----:B------:R-:W-:Y:S01]  /*2580*/  LOP3.LUT R3, R0, 0x7fffff, RZ, 0xc0, !PT ;  /* 0x007fffff00037812 */ /* 0x000fe200078ec0ff */
[CCC-:B------:R-:W-:Y:S01]  /*2590*/  FFMA.RP R0, R9.reuse, R7.reuse, R6.reuse ;  /* 0x0000000709007223 */ /* 0x1c0fe20000008006 */
[----:B------:R-:W-:Y:S01]  /*25a0*/  FFMA.RM R9, R9, R7, R6 ;  /* 0x0000000709097223 */ /* 0x000fe20000004006 */
[----:B------:R-:W-:Y:S01]  /*25b0*/  VIADD R6, R8, 0x20 ;  /* 0x0000002008067836 */ /* 0x000fe20000000000 */
[----:B------:R-:W-:-:S03]  /*25c0*/  LOP3.LUT R3, R3, 0x800000, RZ, 0xfc, !PT ;  /* 0x0080000003037812 */ /* 0x000fc600078efcff */
        /* <DEDUP_REMOVED lines=9> */
[----:B------:R-:W-:-:S05]  /*2660*/  LOP3.LUT R3, R3, R0, RZ, 0xc0, !PT ;  /* 0x0000000003037212 */ /* 0x000fca00078ec0ff */
[----:B------:R-:W-:-:S05]  /*2670*/  IMAD.IADD R3, R6, 0x1, R3 ;  /* 0x0000000106037824 */ /* 0x000fca00078e0203 */
[----:B------:R-:W-:Y:S01]  /*2680*/  LOP3.LUT R4, R3, R4, RZ, 0xfc, !PT ;  /* 0x0000000403047212 */ /* 0x000fe200078efcff */
[----:B------:R-:W-:Y:S06]  /*2690*/  BRA `(.L_x_108) ;  /* 0x0000000000347947 */ /* 0x000fec0003800000 */
.L_x_107:
[----:B------:R-:W-:-:S04]  /*26a0*/  LOP3.LUT R4, R4, 0x80000000, RZ, 0xc0, !PT ;  /* 0x8000000004047812 */ /* 0x000fc800078ec0ff */
[----:B------:R-:W-:Y:S01]  /*26b0*/  LOP3.LUT R4, R4, 0x7f800000, RZ, 0xfc, !PT ;  /* 0x7f80000004047812 */ /* 0x000fe200078efcff */
[----:B------:R-:W-:Y:S06]  /*26c0*/  BRA `(.L_x_108) ;  /* 0x0000000000287947 */ /* 0x000fec0003800000 */
.L_x_106:
[----:B------:R-:W-:Y:S01]  /*26d0*/  IMAD R4, R5, 0x800000, R4 ;  /* 0x0080000005047824 */ /* 0x000fe200078e0204 */
[----:B------:R-:W-:Y:S06]  /*26e0*/  BRA `(.L_x_108) ;  /* 0x0000000000207947 */ /* 0x000fec0003800000 */
.L_x_105:
[----:B------:R-:W-:-:S04]  /*26f0*/  LOP3.LUT R4, R5, 0x80000000, R4, 0x48, !PT ;  /* 0x8000000005047812 */ /* 0x000fc800078e4804 */
[----:B------:R-:W-:Y:S01]  /*2700*/  LOP3.LUT R4, R4, 0x7f800000, RZ, 0xfc, !PT ;  /* 0x7f80000004047812 */ /* 0x000fe200078efcff */
[----:B------:R-:W-:Y:S06]  /*2710*/  BRA `(.L_x_108) ;  /* 0x0000000000147947 */ /* 0x000fec0003800000 */
.L_x_104:
[----:B------:R-:W-:Y:S01]  /*2720*/  LOP3.LUT R4, R5, 0x80000000, R4, 0x48, !PT ;  /* 0x8000000005047812 */ /* 0x000fe200078e4804 */
[----:B------:R-:W-:Y:S06]  /*2730*/  BRA `(.L_x_108) ;  /* 0x00000000000c7947 */ /* 0x000fec0003800000 */
.L_x_103:
[----:B------:R-:W0:Y:S01]  /*2740*/  MUFU.RSQ R4, -QNAN ;  /* 0xffc0000000047908 */ /* 0x000e220000001400 */
[----:B------:R-:W-:Y:S05]  /*2750*/  BRA `(.L_x_108) ;  /* 0x0000000000047947 */ /* 0x000fea0003800000 */
.L_x_102:
[----:B------:R-:W-:-:S07]  /*2760*/  FADD.FTZ R4, R0, 12288 ;  /* 0x4640000000047421 */ /* 0x000fce0000010000 */
.L_x_108:
[----:B------:R-:W-:-:S04]  /*2770*/  IMAD.MOV.U32 R3, RZ, RZ, 0x0 ;  /* 0x00000000ff037424 */ /* 0x000fc800078e00ff */
[----:B0-----:R-:W-:Y:S05]  /*2780*/  RET.REL.NODEC R2 `(_Z22imageFilterKernelPartAP6uchar3S0_ii) ;  /* 0xffffffd8021c7950 */ /* 0x001fea0003c3ffff */
.L_x_109:
        /* <DEDUP_REMOVED lines=15> */
.L_x_113:


//--------------------- .nv.shared._Z17imageFilterKernelP6uchar3S0_iic --------------------------
	.section	.nv.shared._Z17imageFilterKernelP6uchar3S0_iic,"aw",@nobits
	.sectionflags	@""
.nv.shared._Z17imageFilterKernelP6uchar3S0_iic:
	.zero		50176


//--------------------- .nv.shared.reserved.0     --------------------------
	.section	.nv.shared.reserved.0,"aw",@nobits
	.weak		__nv_reservedSMEM_offset_0_alias
	.size		__nv_reservedSMEM_offset_0_alias, 0, 64
	.other		__nv_reservedSMEM_offset_0_alias,@"STO_CUDA_RESERVED_SHARED STV_DEFAULT"
__nv_reservedSMEM_offset_0_alias:
	.zero		0
	.zero		64


//--------------------- .nv.constant0._Z17imageFilterKernelP6uchar3S0_iic --------------------------
	.section	.nv.constant0._Z17imageFilterKernelP6uchar3S0_iic,"a",@progbits
	.sectionflags	@""
	.align	4
.nv.constant0._Z17imageFilterKernelP6uchar3S0_iic:
	.zero		921


//--------------------- .nv.constant0._Z22imageFilterKernelPartBP6uchar3S0_ii --------------------------
	.section	.nv.constant0._Z22imageFilterKernelPartBP6uchar3S0_ii,"a",@progbits
	.sectionflags	@""
	.align	4
.nv.constant0._Z22imageFilterKernelPartBP6uchar3S0_ii:
	.zero		920


//--------------------- .nv.constant0._Z22imageFilterKernelPartAP6uchar3S0_ii --------------------------
	.section	.nv.constant0._Z22imageFilterKernelPartAP6uchar3S0_ii,"a",@progbits
	.sectionflags	@""
	.align	4
.nv.constant0._Z22imageFilterKernelPartAP6uchar3S0_ii:
	.zero		920


//--------------------- SYMBOLS --------------------------

	.type		.nv.reservedSmem.offset0,@object
	.size		.nv.reservedSmem.offset0,0x4
	.type		.nv.reservedSmem.cap,@object
	.size		.nv.reservedSmem.cap,0x4
	.type		free,@function
